	.target	sm_90a

	.elftype	@"ET_EXEC"


//--------------------- .note.nv.tkinfo           --------------------------
	.section	.note.nv.tkinfo,"",@"SHT_NOTE"
	.sectionflags	@"SHF_NOTE_NV_TKINFO"
	.tkinfo
        /*0018*/ 	.word	0x00000002
        /*0030*/ 	.string	""
        /*0030*/ 	.string	"ptxas"
        /*0030*/ 	.string	"Cuda compilation tools, release 13.0, V13.0.88"
        /*0030*/ 	.string	"Build cuda_13.0.r13.0/compiler.36424714_0"
        /*0030*/ 	.string	"-v  -suppress-debug-info  -lineinfo  -arch sm_90a "



//--------------------- .note.nv.cuinfo           --------------------------
	.section	.note.nv.cuinfo,"",@"SHT_NOTE"
	.sectionflags	@"SHF_NOTE_NV_CUINFO"
        /*0018*/ 	.short	0x0002
        /*001a*/ 	.short	0x005a
        /*001c*/ 	.short	0x0082
	.zero		2


//--------------------- .nv.info                  --------------------------
	.section	.nv.info,"",@"SHT_CUDA_INFO"
	.align	4


	//----- nvinfo : EIATTR_REGCOUNT
	.align		4
        /*0000*/ 	.byte	0x04, 0x2f
        /*0002*/ 	.short	(.L_1 - .L_0)
	.align		4
.L_0:
        /*0004*/ 	.word	index@(gluon_wgmma)
        /*0008*/ 	.word	0x0000009a


	//----- nvinfo : EIATTR_FRAME_SIZE
	.align		4
.L_1:
        /*000c*/ 	.byte	0x04, 0x11
        /*000e*/ 	.short	(.L_3 - .L_2)
	.align		4
.L_2:
        /*0010*/ 	.word	index@(gluon_wgmma)
        /*0014*/ 	.word	0x00000000


	//----- nvinfo : EIATTR_MIN_STACK_SIZE
	.align		4
.L_3:
        /*0018*/ 	.byte	0x04, 0x12
        /*001a*/ 	.short	(.L_5 - .L_4)
	.align		4
.L_4:
        /*001c*/ 	.word	index@(gluon_wgmma)
        /*0020*/ 	.word	0x00000000
.L_5:


//--------------------- .nv.compat                --------------------------
	.section	.nv.compat,"",@"SHT_CUDA_COMPAT_INFO"
	.align	4
        /*0000*/ 	.byte	0x02, 0x09, 0x01, 0x00, 0x02, 0x02, 0x04, 0x00, 0x02, 0x05, 0x05, 0x00, 0x03, 0x07, 0x01, 0x01
        /*0010*/ 	.byte	0x02, 0x03, 0x03, 0x00, 0x02, 0x06, 0x01, 0x00, 0x04, 0x0b, 0x08, 0x00, 0x00, 0x00, 0x00, 0x00
        /*0020*/ 	.byte	0x00, 0x00, 0x00, 0x00


//--------------------- .nv.info.gluon_wgmma      --------------------------
	.section	.nv.info.gluon_wgmma,"",@"SHT_CUDA_INFO"
	.sectionflags	@""
	.align	4


	//----- nvinfo : EIATTR_CUDA_API_VERSION
	.align		4
        /*0000*/ 	.byte	0x04, 0x37
        /*0002*/ 	.short	(.L_7 - .L_6)
.L_6:
        /*0004*/ 	.word	0x00000082


	//----- nvinfo : EIATTR_KPARAM_INFO
	.align		4
.L_7:
        /*0008*/ 	.byte	0x04, 0x17
        /*000a*/ 	.short	(.L_9 - .L_8)
.L_8:
        /*000c*/ 	.word	0x00000000
        /*0010*/ 	.short	0x000a
        /*0012*/ 	.short	0x0048
        /*0014*/ 	.byte	0x00, 0xf4, 0x21, 0x00


	//----- nvinfo : EIATTR_KPARAM_INFO
	.align		4
.L_9:
        /*0018*/ 	.byte	0x04, 0x17
        /*001a*/ 	.short	(.L_11 - .L_10)
.L_10:
        /*001c*/ 	.word	0x00000000
        /*0020*/ 	.short	0x0009
        /*0022*/ 	.short	0x0040
        /*0024*/ 	.byte	0x00, 0xf4, 0x21, 0x00


	//----- nvinfo : EIATTR_KPARAM_INFO
	.align		4
.L_11:
        /*0028*/ 	.byte	0x04, 0x17
        /*002a*/ 	.short	(.L_13 - .L_12)
.L_12:
        /*002c*/ 	.word	0x00000000
        /*0030*/ 	.short	0x0008
        /*0032*/ 	.short	0x0038
        /*0034*/ 	.byte	0x00, 0xf0, 0x21, 0x00


	//----- nvinfo : EIATTR_KPARAM_INFO
	.align		4
.L_13:
        /*0038*/ 	.byte	0x04, 0x17
        /*003a*/ 	.short	(.L_15 - .L_14)
.L_14:
        /*003c*/ 	.word	0x00000000
        /*0040*/ 	.short	0x0007
        /*0042*/ 	.short	0x0030
        /*0044*/ 	.byte	0x00, 0xf0, 0x21, 0x00


	//----- nvinfo : EIATTR_KPARAM_INFO
	.align		4
.L_15:
        /*0048*/ 	.byte	0x04, 0x17
        /*004a*/ 	.short	(.L_17 - .L_16)
.L_16:
        /*004c*/ 	.word	0x00000000
        /*0050*/ 	.short	0x0006
        /*0052*/ 	.short	0x0028
        /*0054*/ 	.byte	0x00, 0xf0, 0x21, 0x00


	//----- nvinfo : EIATTR_KPARAM_INFO
	.align		4
.L_17:
        /*0058*/ 	.byte	0x04, 0x17
        /*005a*/ 	.short	(.L_19 - .L_18)
.L_18:
        /*005c*/ 	.word	0x00000000
        /*0060*/ 	.short	0x0005
        /*0062*/ 	.short	0x0020
        /*0064*/ 	.byte	0x00, 0xf0, 0x11, 0x00


	//----- nvinfo : EIATTR_KPARAM_INFO
	.align		4
.L_19:
        /*0068*/ 	.byte	0x04, 0x17
        /*006a*/ 	.short	(.L_21 - .L_20)
.L_20:
        /*006c*/ 	.word	0x00000000
        /*0070*/ 	.short	0x0004
        /*0072*/ 	.short	0x001c
        /*0074*/ 	.byte	0x00, 0xf0, 0x11, 0x00


	//----- nvinfo : EIATTR_KPARAM_INFO
	.align		4
.L_21:
        /*0078*/ 	.byte	0x04, 0x17
        /*007a*/ 	.short	(.L_23 - .L_22)
.L_22:
        /*007c*/ 	.word	0x00000000
        /*0080*/ 	.short	0x0003
        /*0082*/ 	.short	0x0018
        /*0084*/ 	.byte	0x00, 0xf0, 0x11, 0x00


	//----- nvinfo : EIATTR_KPARAM_INFO
	.align		4
.L_23:
        /*0088*/ 	.byte	0x04, 0x17
        /*008a*/ 	.short	(.L_25 - .L_24)
.L_24:
        /*008c*/ 	.word	0x00000000
        /*0090*/ 	.short	0x0002
        /*0092*/ 	.short	0x0010
        /*0094*/ 	.byte	0x00, 0xf4, 0x21, 0x00


	//----- nvinfo : EIATTR_KPARAM_INFO
	.align		4
.L_25:
        /*0098*/ 	.byte	0x04, 0x17
        /*009a*/ 	.short	(.L_27 - .L_26)
.L_26:
        /*009c*/ 	.word	0x00000000
        /*00a0*/ 	.short	0x0001
        /*00a2*/ 	.short	0x0008
        /*00a4*/ 	.byte	0x00, 0xf4, 0x21, 0x00


	//----- nvinfo : EIATTR_KPARAM_INFO
	.align		4
.L_27:
        /*00a8*/ 	.byte	0x04, 0x17
        /*00aa*/ 	.short	(.L_29 - .L_28)
.L_28:
        /*00ac*/ 	.word	0x00000000
        /*00b0*/ 	.short	0x0000
        /*00b2*/ 	.short	0x0000
        /*00b4*/ 	.byte	0x00, 0xf4, 0x21, 0x00


	//----- nvinfo : EIATTR_SPARSE_MMA_MASK
	.align		4
.L_29:
        /*00b8*/ 	.byte	0x03, 0x50
        /*00ba*/ 	.short	0x0000


	//----- nvinfo : EIATTR_MAXREG_COUNT
	.align		4
        /*00bc*/ 	.byte	0x03, 0x1b
        /*00be*/ 	.short	0x00ff


	//----- nvinfo : EIATTR_NUM_BARRIERS
	.align		4
        /*00c0*/ 	.byte	0x02, 0x4c
        /*00c2*/ 	.byte	0x01
	.zero		1


	//----- nvinfo : EIATTR_MERCURY_ISA_VERSION
	.align		4
        /*00c4*/ 	.byte	0x03, 0x5f
        /*00c6*/ 	.short	0x0101


	//----- nvinfo : EIATTR_INT_WARP_WIDE_INSTR_OFFSETS
	.align		4
        /*00c8*/ 	.byte	0x04, 0x31
        /*00ca*/ 	.short	(.L_31 - .L_30)


	//   ....[0]....
.L_30:
        /*00cc*/ 	.word	0x00001300


	//   ....[1]....
        /*00d0*/ 	.word	0x00001320


	//   ....[2]....
        /*00d4*/ 	.word	0x00001330


	//   ....[3]....
        /*00d8*/ 	.word	0x00001410


	//   ....[4]....
        /*00dc*/ 	.word	0x00001d20


	//   ....[5]....
        /*00e0*/ 	.word	0x00001d30


	//   ....[6]....
        /*00e4*/ 	.word	0x00001dd0


	//   ....[7]....
        /*00e8*/ 	.word	0x00001de0


	//   ....[8]....
        /*00ec*/ 	.word	0x000027a0


	//   ....[9]....
        /*00f0*/ 	.word	0x000027b0


	//----- nvinfo : EIATTR_COOP_GROUP_MASK_REGIDS
	.align		4
.L_31:
        /*00f4*/ 	.byte	0x04, 0x29
        /*00f6*/ 	.short	(.L_33 - .L_32)


	//   ....[0]....
.L_32:
        /*00f8*/ 	.word	0xffffffff


	//   ....[1]....
        /*00fc*/ 	.word	0xffffffff


	//   ....[2]....
        /*0100*/ 	.word	0xffffffff


	//----- nvinfo : EIATTR_COOP_GROUP_INSTR_OFFSETS
	.align		4
.L_33:
        /*0104*/ 	.byte	0x04, 0x28
        /*0106*/ 	.short	(.L_35 - .L_34)


	//   ....[0]....
.L_34:
        /*0108*/ 	.word	0x00000150


	//   ....[1]....
        /*010c*/ 	.word	0x00000720


	//   ....[2]....
        /*0110*/ 	.word	0x00000cd0


	//----- nvinfo : EIATTR_MBARRIER_INSTR_OFFSETS
	.align		4
.L_35:
        /*0114*/ 	.byte	0x04, 0x39
        /*0116*/ 	.short	(.L_37 - .L_36)


	//   ....[0]....
.L_36:
        /*0118*/ 	.word	0x00001490
        /*011c*/ 	.word	0x000000ff
        /*0120*/ 	.word	0x00024000
        /*0124*/ 	.short	0x0100
        /*0126*/ 	.byte	0x07
	.zero		1


	//   ....[1]....
        /*0128*/ 	.word	0x00001620
        /*012c*/ 	.word	0x000000ff
        /*0130*/ 	.word	0x00024008
        /*0134*/ 	.short	0x0100
        /*0136*/ 	.byte	0x07
	.zero		1


	//   ....[2]....
        /*0138*/ 	.word	0x000017b0
        /*013c*/ 	.word	0x000000ff
        /*0140*/ 	.word	0x00024010
        /*0144*/ 	.short	0x0100
        /*0146*/ 	.byte	0x07
	.zero		1


	//   ....[3]....
        /*0148*/ 	.word	0x00001f00
        /*014c*/ 	.word	0x000000ff
        /*0150*/ 	.word	0x00024000
        /*0154*/ 	.short	0x010a
        /*0156*/ 	.byte	0x1e
	.zero		1


	//   ....[4]....
        /*0158*/ 	.word	0x00002220
        /*015c*/ 	.word	0x000000ff
        /*0160*/ 	.word	0x00024000
        /*0164*/ 	.short	0x0108
        /*0166*/ 	.byte	0x07
	.zero		1


	//   ....[5]....
        /*0168*/ 	.word	0x00002320
        /*016c*/ 	.word	0x000000ff
        /*0170*/ 	.word	0x00024008
        /*0174*/ 	.short	0x0108
        /*0176*/ 	.byte	0x07
	.zero		1


	//   ....[6]....
        /*0178*/ 	.word	0x00002410
        /*017c*/ 	.word	0x000000ff
        /*0180*/ 	.word	0x00024010
        /*0184*/ 	.short	0x0108
        /*0186*/ 	.byte	0x07
	.zero		1


	//   ....[7]....
        /*0188*/ 	.word	0x00002840
        /*018c*/ 	.word	0x000000ff
        /*0190*/ 	.word	0x00024000
        /*0194*/ 	.short	0x010a
        /*0196*/ 	.byte	0x1e
	.zero		1


	//----- nvinfo : EIATTR_NUM_MBARRIERS
	.align		4
.L_37:
        /*0198*/ 	.byte	0x03, 0x38
        /*019a*/ 	.short	0x0003


	//----- nvinfo : EIATTR_EXIT_INSTR_OFFSETS
	.align		4
        /*019c*/ 	.byte	0x04, 0x1c
        /*019e*/ 	.short	(.L_39 - .L_38)


	//   ....[0]....
.L_38:
        /*01a0*/ 	.word	0x00002830


	//----- nvinfo : EIATTR_REQNTID
	.align		4
.L_39:
        /*01a4*/ 	.byte	0x04, 0x10
        /*01a6*/ 	.short	(.L_41 - .L_40)
.L_40:
        /*01a8*/ 	.word	0x00000100
        /*01ac*/ 	.word	0x00000001
        /*01b0*/ 	.word	0x00000001


	//----- nvinfo : EIATTR_CRS_STACK_SIZE
	.align		4
.L_41:
        /*01b4*/ 	.byte	0x04, 0x1e
        /*01b6*/ 	.short	(.L_43 - .L_42)
.L_42:
        /*01b8*/ 	.word	0x00000000


	//----- nvinfo : EIATTR_CBANK_PARAM_SIZE
	.align		4
.L_43:
        /*01bc*/ 	.byte	0x03, 0x19
        /*01be*/ 	.short	0x0050


	//----- nvinfo : EIATTR_PARAM_CBANK
	.align		4
        /*01c0*/ 	.byte	0x04, 0x0a
        /*01c2*/ 	.short	(.L_45 - .L_44)
	.align		4
.L_44:
        /*01c4*/ 	.word	index@(.nv.constant0.gluon_wgmma)
        /*01c8*/ 	.short	0x0210
        /*01ca*/ 	.short	0x0050


	//----- nvinfo : EIATTR_SW_WAR
	.align		4
.L_45:
        /*01cc*/ 	.byte	0x04, 0x36
        /*01ce*/ 	.short	(.L_47 - .L_46)
.L_46:
        /*01d0*/ 	.word	0x00000008
.L_47:


//--------------------- .nv.callgraph             --------------------------
	.section	.nv.callgraph,"",@"SHT_CUDA_CALLGRAPH"
	.align	4
	.sectionentsize	8
	.align		4
        /*0000*/ 	.word	0x00000000
	.align		4
        /*0004*/ 	.word	0xffffffff
	.align		4
        /*0008*/ 	.word	0x00000000
	.align		4
        /*000c*/ 	.word	0xfffffffe
	.align		4
        /*0010*/ 	.word	0x00000000
	.align		4
        /*0014*/ 	.word	0xfffffffd
	.align		4
        /*0018*/ 	.word	0x00000000
	.align		4
        /*001c*/ 	.word	0xfffffffc


//--------------------- .text.gluon_wgmma         --------------------------
	.section	.text.gluon_wgmma,"ax",@progbits
	.align	128
        .global         gluon_wgmma
        .type           gluon_wgmma,@function
        .size           gluon_wgmma,(.L_x_52 - gluon_wgmma)
        .other          gluon_wgmma,@"STO_CUDA_ENTRY STV_DEFAULT"
gluon_wgmma:
.text.gluon_wgmma:
[----:B------:R-:W-:Y:S01]  /*0000*/  LDC R1, c[0x0][0x28] ;  /* 0x00000a00ff017b82 */ /* 0x000fe20000000800 */
[----:B------:R-:W1:Y:S07]  /*0010*/  S2R R0, SR_TID.X ;  /* 0x0000000000007919 */ /* 0x000e6e0000002100 */
[----:B------:R-:W2:Y:S01]  /*0020*/  S2UR UR4, SR_CgaCtaId ;  /* 0x00000000000479c3 */ /* 0x000ea20000008800 */
[----:B------:R-:W-:Y:S01]  /*0030*/  UMOV UR7, 0x400 ;  /* 0x0000040000077882 */ /* 0x000fe20000000000 */
[----:B------:R-:W-:Y:S01]  /*0040*/  ULDC UR6, c[0x0][0xc] ;  /* 0x0000030000067ab9 */ /* 0x000fe20000000800 */
[----:B------:R-:W-:Y:S01]  /*0050*/  ULDC.64 UR24, c[0x0][0x250] ;  /* 0x0000940000187ab9 */ /* 0x000fe20000000a00 */
[----:B------:R-:W-:Y:S04]  /*0060*/  BSSY B0, `(.L_x_0) ;  /* 0x000001e000007945 */ /* 0x000fe80003800000 */
[----:B------:R-:W3:Y:S08]  /*0070*/  LDC R4, c[0x0][0x228] ;  /* 0x00008a00ff047b82 */ /* 0x000ef00000000800 */
[----:B------:R-:W4:Y:S08]  /*0080*/  LDC R15, c[0x0][0x230] ;  /* 0x00008c00ff0f7b82 */ /* 0x000f300000000800 */
[----:B------:R-:W-:Y:S01]  /*0090*/  S2UR UR28, SR_CTAID.Y ;  /* 0x00000000001c79c3 */ /* 0x000fe20000002600 */
[----:B--2---:R-:W-:-:S03]  /*00a0*/  ULEA UR7, UR4, UR7, 0x18 ;  /* 0x0000000704077291 */ /* 0x004fc6000f8ec03f */
[----:B------:R-:W-:Y:S01]  /*00b0*/  ULDC UR4, c[0x0][0x10] ;  /* 0x0000040000047ab9 */ /* 0x000fe20000000800 */
[----:B-1----:R-:W-:-:S03]  /*00c0*/  LOP3.LUT R6, R0, 0xff, RZ, 0xc0, !PT ;  /* 0x000000ff00067812 */ /* 0x002fc600078ec0ff */
[----:B------:R-:W1:Y:S01]  /*00d0*/  S2UR UR5, SR_CTAID.Z ;  /* 0x00000000000579c3 */ /* 0x000e620000002700 */
[----:B---3--:R-:W-:Y:S01]  /*00e0*/  VIADD R4, R4, 0xffffffff ;  /* 0xffffffff04047836 */ /* 0x008fe20000000000 */
[C---:B------:R-:W-:Y:S02]  /*00f0*/  ISETP.GE.U32.AND P0, PT, R6.reuse, 0x20, PT ;  /* 0x000000200600780c */ /* 0x040fe40003f06070 */
[C---:B------:R-:W-:Y:S02]  /*0100*/  ISETP.NE.U32.AND P2, PT, R6.reuse, RZ, PT ;  /* 0x000000ff0600720c */ /* 0x040fe40003f45070 */
[----:B------:R-:W-:Y:S02]  /*0110*/  LEA R12, R6, UR7, 0x2 ;  /* 0x00000007060c7c11 */ /* 0x000fe4000f8e10ff */
[----:B------:R-:W2:Y:S01]  /*0120*/  S2UR UR29, SR_CTAID.X ;  /* 0x00000000001d79c3 */ /* 0x000ea20000002500 */
[----:B----4-:R-:W-:-:S06]  /*0130*/  VIADD R14, R15, 0xffffffff ;  /* 0xffffffff0f0e7836 */ /* 0x010fcc0000000000 */
[----:B------:R3:W-:Y:S01]  /*0140*/  @!P0 STS [R12], RZ ;  /* 0x000000ff0c008388 */ /* 0x0007e20000000800 */
[----:B------:R-:W-:-:S03]  /*0150*/  NOP ;  /* 0x0000000000007918 */ /* 0x000fc60000000000 */
[----:B------:R3:W-:Y:S01]  /*0160*/  @!P2 STS [UR7+0x24], R4 ;  /* 0x00002404ff00a988 */ /* 0x0007e20008000807 */
[----:B-1----:R-:W-:-:S03]  /*0170*/  UIMAD UR4, UR5, UR4, UR28 ;  /* 0x00000004050472a4 */ /* 0x002fc6000f8e021c */
[----:B------:R3:W-:Y:S01]  /*0180*/  @!P2 STS [UR7+0x20], R14 ;  /* 0x0000200eff00a988 */ /* 0x0007e20008000807 */
[----:B--2---:R-:W-:-:S04]  /*0190*/  UIMAD UR4, UR4, UR6, UR29 ;  /* 0x00000006040472a4 */ /* 0x004fc8000f8e021d */
[----:B------:R-:W-:-:S04]  /*01a0*/  UIMAD UR4, UR4, 0x180, URZ ;  /* 0x00000180040478a4 */ /* 0x000fc8000f8e023f */
[----:B------:R-:W-:-:S04]  /*01b0*/  UIADD3 UR20, UP0, UR4, UR24, URZ ;  /* 0x0000001804147290 */ /* 0x000fc8000ff1e03f */
[----:B------:R-:W-:Y:S01]  /*01c0*/  ULEA.HI.X.SX32 UR21, UR4, UR25, 0x1, UP0 ;  /* 0x0000001904157291 */ /* 0x000fe200080f0e3f */
[----:B---3--:R-:W-:Y:S11]  /*01d0*/  @P2 BRA `(.L_x_1) ;  /* 0x0000000000182947 */ /* 0x008ff60003800000 */
[----:B------:R-:W1:Y:S01]  /*01e0*/  LDS R2, [UR7+0x8] ;  /* 0x00000807ff027984 */ /* 0x000e620008000800 */
[----:B------:R-:W2:Y:S01]  /*01f0*/  LDC.64 R8, c[0x0][0x210] ;  /* 0x00008400ff087b82 */ /* 0x000ea20000000a00 */
[----:B------:R-:W-:Y:S02]  /*0200*/  IMAD.MOV.U32 R3, RZ, RZ, 0x70 ;  /* 0x00000070ff037424 */ /* 0x000fe400078e00ff */
[----:B--2---:R2:W-:Y:S03]  /*0210*/  STS.64 [UR7], R8 ;  /* 0x00000008ff007988 */ /* 0x0045e60008000a07 */
[----:B-1----:R-:W-:-:S05]  /*0220*/  LOP3.LUT R2, R2, 0x10, R3, 0xd8, !PT ;  /* 0x0000001002027812 */ /* 0x002fca00078ed803 */
[----:B------:R2:W-:Y:S02]  /*0230*/  STS [UR7+0x8], R2 ;  /* 0x00000802ff007988 */ /* 0x0005e40008000807 */
.L_x_1:
[----:B------:R-:W-:Y:S05]  /*0240*/  BSYNC B0 ;  /* 0x0000000000007941 */ /* 0x000fea0003800000 */
.L_x_0:
[----:B------:R-:W-:Y:S04]  /*0250*/  BSSY B0, `(.L_x_2) ;  /* 0x000000a000007945 */ /* 0x000fe80003800000 */
[----:B------:R-:W-:Y:S05]  /*0260*/  @P2 BRA `(.L_x_3) ;  /* 0x0000000000202947 */ /* 0x000fea0003800000 */
[----:B--2---:R-:W1:Y:S01]  /*0270*/  LDS R2, [UR7+0x34] ;  /* 0x00003407ff027984 */ /* 0x004e620008000800 */
[----:B------:R-:W-:Y:S02]  /*0280*/  IMAD.MOV.U32 R3, RZ, RZ, 0x3f000000 ;  /* 0x3f000000ff037424 */ /* 0x000fe400078e00ff */
[----:B------:R-:W-:Y:S01]  /*0290*/  @!P2 IMAD.MOV.U32 R5, RZ, RZ, 0x7f ;  /* 0x0000007fff05a424 */ /* 0x000fe200078e00ff */
[----:B------:R-:W2:Y:S02]  /*02a0*/  @!P2 LDS R8, [UR7+0x38] ;  /* 0x00003807ff08a984 */ /* 0x000ea40008000800 */
[----:B-1----:R-:W-:Y:S02]  /*02b0*/  LOP3.LUT R2, R2, 0xff000000, R3, 0xb8, !PT ;  /* 0xff00000002027812 */ /* 0x002fe400078eb803 */
[----:B--2---:R-:W-:-:S03]  /*02c0*/  @!P2 LOP3.LUT R3, R8, 0xff, R5, 0xb8, !PT ;  /* 0x000000ff0803a812 */ /* 0x004fc600078eb805 */
[----:B------:R1:W-:Y:S04]  /*02d0*/  STS [UR7+0x34], R2 ;  /* 0x00003402ff007988 */ /* 0x0003e80008000807 */
[----:B------:R1:W-:Y:S02]  /*02e0*/  @!P2 STS [UR7+0x38], R3 ;  /* 0x00003803ff00a988 */ /* 0x0003e40008000807 */
.L_x_3:
[----:B------:R-:W-:Y:S05]  /*02f0*/  BSYNC B0 ;  /* 0x0000000000007941 */ /* 0x000fea0003800000 */
.L_x_2:
[----:B------:R-:W-:Y:S04]  /*0300*/  BSSY B0, `(.L_x_4) ;  /* 0x000000e000007945 */ /* 0x000fe80003800000 */
[----:B------:R-:W-:Y:S05]  /*0310*/  @P2 BRA `(.L_x_5) ;  /* 0x0000000000302947 */ /* 0x000fea0003800000 */
[----:B-1----:R-:W1:Y:S01]  /*0320*/  LDS R3, [UR7+0x34] ;  /* 0x00003407ff037984 */ /* 0x002e620008000800 */
[----:B------:R-:W3:Y:S03]  /*0330*/  LDC.64 R10, c[0x0][0x238] ;  /* 0x00008e00ff0a7b82 */ /* 0x000ee60000000a00 */
[----:B--2---:R-:W2:Y:S01]  /*0340*/  LDS R2, [UR7+0x1c] ;  /* 0x00001c07ff027984 */ /* 0x004ea20008000800 */
[C---:B---3--:R-:W-:Y:S01]  /*0350*/  SHF.L.U64.HI R8, R10.reuse, 0x1, R11 ;  /* 0x000000010a087819 */ /* 0x048fe2000001020b */
[----:B------:R-:W-:-:S03]  /*0360*/  IMAD.SHL.U32 R5, R10, 0x2, RZ ;  /* 0x000000020a057824 */ /* 0x000fc600078e00ff */
[--C-:B------:R-:W-:Y:S02]  /*0370*/  SHF.R.U32.HI R7, RZ, 0x4, R8.reuse ;  /* 0x00000004ff077819 */ /* 0x100fe40000011608 */
[----:B------:R-:W-:-:S05]  /*0380*/  SHF.R.U64 R5, R5, 0x4, R8 ;  /* 0x0000000405057819 */ /* 0x000fca0000001208 */
[----:B------:R3:W-:Y:S01]  /*0390*/  STS [UR7+0xc], R5 ;  /* 0x00000c05ff007988 */ /* 0x0007e20008000807 */
[----:B-1----:R-:W-:Y:S02]  /*03a0*/  LOP3.LUT R3, R3, 0x7, RZ, 0xb8, !PT ;  /* 0x0000000703037812 */ /* 0x002fe400078eb8ff */
[----:B--2---:R-:W-:-:S03]  /*03b0*/  LOP3.LUT R2, R2, 0xf, R7, 0xb8, !PT ;  /* 0x0000000f02027812 */ /* 0x004fc600078eb807 */
[----:B------:R3:W-:Y:S04]  /*03c0*/  STS [UR7+0x34], R3 ;  /* 0x00003403ff007988 */ /* 0x0007e80008000807 */
[----:B------:R3:W-:Y:S02]  /*03d0*/  STS [UR7+0x1c], R2 ;  /* 0x00001c02ff007988 */ /* 0x0007e40008000807 */
.L_x_5:
[----:B------:R-:W-:Y:S05]  /*03e0*/  BSYNC B0 ;  /* 0x0000000000007941 */ /* 0x000fea0003800000 */
.L_x_4:
[----:B------:R-:W-:Y:S04]  /*03f0*/  BSSY B1, `(.L_x_6) ;  /* 0x000001b000017945 */ /* 0x000fe80003800000 */
[----:B------:R-:W-:Y:S01]  /*0400*/  BSSY B0, `(.L_x_7) ;  /* 0x0000016000007945 */ /* 0x000fe20003800000 */
[----:B------:R-:W-:-:S03]  /*0410*/  IMAD.MOV.U32 R13, RZ, RZ, RZ ;  /* 0x000000ffff0d7224 */ /* 0x000fc600078e00ff */
[----:B------:R-:W-:Y:S05]  /*0420*/  @P2 BRA `(.L_x_8) ;  /* 0x0000000000202947 */ /* 0x000fea0003800000 */
[----:B-123--:R-:W1:Y:S02]  /*0430*/  LDS R2, [UR7+0x34] ;  /* 0x00003407ff027984 */ /* 0x00ee640008000800 */
[----:B-1----:R-:W-:-:S05]  /*0440*/  LOP3.LUT R2, R2, 0x38, RZ, 0xb8, !PT ;  /* 0x0000003802027812 */ /* 0x002fca00078eb8ff */
[----:B------:R1:W-:Y:S01]  /*0450*/  STS [UR7+0x34], R2 ;  /* 0x00003402ff007988 */ /* 0x0003e20008000807 */
[----:B------:R-:W-:Y:S05]  /*0460*/  @P2 BRA `(.L_x_9) ;  /* 0x0000000000202947 */ /* 0x000fea0003800000 */
[----:B-1----:R-:W1:Y:S01]  /*0470*/  LDS R2, [UR7+0x8] ;  /* 0x00000807ff027984 */ /* 0x002e620008000800 */
[----:B------:R-:W-:-:S05]  /*0480*/  IMAD.MOV.U32 R3, RZ, RZ, 0x780 ;  /* 0x00000780ff037424 */ /* 0x000fca00078e00ff */
[----:B-1----:R-:W-:-:S05]  /*0490*/  LOP3.LUT R2, R2, 0x500, R3, 0xd8, !PT ;  /* 0x0000050002027812 */ /* 0x002fca00078ed803 */
[----:B------:R4:W-:Y:S02]  /*04a0*/  STS [UR7+0x8], R2 ;  /* 0x00000802ff007988 */ /* 0x0009e40008000807 */
.L_x_8:
[----:B------:R-:W-:Y:S05]  /*04b0*/  @P2 BRA `(.L_x_10) ;  /* 0x0000000000282947 */ /* 0x000fea0003800000 */
[----:B-1234-:R-:W1:Y:S02]  /*04c0*/  LDS R2, [UR7+0x8] ;  /* 0x00000807ff027984 */ /* 0x01ee640008000800 */
[----:B-1----:R-:W-:-:S05]  /*04d0*/  LOP3.LUT R2, R2, 0x1800, RZ, 0xb8, !PT ;  /* 0x0000180002027812 */ /* 0x002fca00078eb8ff */
[----:B------:R2:W-:Y:S02]  /*04e0*/  STS [UR7+0x8], R2 ;  /* 0x00000802ff007988 */ /* 0x0005e40008000807 */
.L_x_9:
[----:B------:R-:W-:Y:S05]  /*04f0*/  @P2 BREAK B0 ;  /* 0x0000000000002942 */ /* 0x000fea0003800000 */
[----:B------:R-:W-:Y:S05]  /*0500*/  @P2 BRA `(.L_x_11) ;  /* 0x0000000000242947 */ /* 0x000fea0003800000 */
[----:B------:R-:W3:Y:S01]  /*0510*/  LDS R3, [UR7+0x8] ;  /* 0x00000807ff037984 */ /* 0x000ee20008000800 */
[----:B-12---:R-:W-:-:S05]  /*0520*/  IMAD.MOV.U32 R2, RZ, RZ, 0x6000 ;  /* 0x00006000ff027424 */ /* 0x006fca00078e00ff */
[----:B---3--:R-:W-:-:S04]  /*0530*/  LOP3.LUT R2, R3, 0x6000, R2, 0xd8, !PT ;  /* 0x0000600003027812 */ /* 0x008fc800078ed802 */
[----:B------:R-:W-:-:S05]  /*0540*/  LOP3.LUT R2, R2, 0x400000, RZ, 0xb8, !PT ;  /* 0x0040000002027812 */ /* 0x000fca00078eb8ff */
[----:B------:R5:W-:Y:S02]  /*0550*/  STS [UR7+0x8], R2 ;  /* 0x00000802ff007988 */ /* 0x000be40008000807 */
.L_x_10:
[----:B------:R-:W-:Y:S05]  /*0560*/  BSYNC B0 ;  /* 0x0000000000007941 */ /* 0x000fea0003800000 */
.L_x_7:
[----:B-12345:R-:W1:Y:S02]  /*0570*/  @!P2 LDS R2, [UR7+0x8] ;  /* 0x00000807ff02a984 */ /* 0x03ee640008000800 */
[----:B-1----:R-:W-:-:S05]  /*0580*/  @!P2 LOP3.LUT R2, R2, 0x8000, RZ, 0xb8, !PT ;  /* 0x000080000202a812 */ /* 0x002fca00078eb8ff */
[----:B------:R3:W-:Y:S02]  /*0590*/  @!P2 STS [UR7+0x8], R2 ;  /* 0x00000802ff00a988 */ /* 0x0007e40008000807 */
.L_x_11:
[----:B------:R-:W-:Y:S05]  /*05a0*/  BSYNC B1 ;  /* 0x0000000000017941 */ /* 0x000fea0003800000 */
.L_x_6:
[----:B------:R-:W-:Y:S05]  /*05b0*/  WARPSYNC.ALL ;  /* 0x0000000000007948 */ /* 0x000fea0003800000 */
[----:B------:R-:W4:Y:S02]  /*05c0*/  LDC R5, c[0x0][0x22c] ;  /* 0x00008b00ff057b82 */ /* 0x000f240000000800 */
[----:B----4-:R-:W-:Y:S01]  /*05d0*/  VIADD R5, R5, 0xffffffff ;  /* 0xffffffff05057836 */ /* 0x010fe20000000000 */
[----:B------:R-:W-:Y:S06]  /*05e0*/  @P0 BRA `(.L_x_12) ;  /* 0x0000000000280947 */ /* 0x000fec0003800000 */
[----:B-123--:R-:W1:Y:S01]  /*05f0*/  S2R R2, SR_LANEID ;  /* 0x0000000000027919 */ /* 0x00ee620000000000 */
[----:B------:R-:W-:Y:S05]  /*0600*/  WARPSYNC.ALL ;  /* 0x0000000000007948 */ /* 0x000fea0003800000 */
[----:B-1----:R-:W-:-:S05]  /*0610*/  IMAD.SHL.U32 R7, R2, 0x4, RZ ;  /* 0x0000000402077824 */ /* 0x002fca00078e00ff */
[----:B------:R-:W1:Y:S01]  /*0620*/  LDS R9, [R7+UR7] ;  /* 0x0000000707097984 */ /* 0x000e620008000800 */
[----:B------:R-:W-:-:S05]  /*0630*/  IADD3 R2, P1, R7, UR20, RZ ;  /* 0x0000001407027c10 */ /* 0x000fca000ff3e0ff */
[----:B------:R-:W-:-:S05]  /*0640*/  IMAD.X R3, RZ, RZ, UR21, P1 ;  /* 0x00000015ff037e24 */ /* 0x000fca00088e06ff */
[----:B-1----:R4:W5:Y:S01]  /*0650*/  ATOMG.E.EXCH.STRONG.GPU PT, RZ, [R2], R9 ;  /* 0x0000000902ff73a8 */ /* 0x00296200041ee100 */
[----:B------:R-:W-:-:S04]  /*0660*/  DEPBAR {5,4,3,2,1,0} ;  /* 0x0000003f0000791a */ /* 0x000fc80000000000 */
[----:B------:R4:W-:Y:S01]  /*0670*/  UTMACCTL.IV [UR20] ;  /* 0x00000000140079b9 */ /* 0x0009e20008000000 */
[----:B------:R-:W-:Y:S01]  /*0680*/  NOP ;  /* 0x0000000000007918 */ /* 0x000fe20000000000 */
.L_x_12:
[----:B------:R-:W-:Y:S05]  /*0690*/  @P0 BRA `(.L_x_13) ;  /* 0x00000000000c0947 */ /* 0x000fea0003800000 */
[----:B------:R0:W-:Y:S01]  /*06a0*/  UTMACMDFLUSH ;  /* 0x00000000000079b7 */ /* 0x0001e20000000000 */
[----:B------:R-:W-:Y:S05]  /*06b0*/  @P0 BRA `(.L_x_13) ;  /* 0x0000000000040947 */ /* 0x000fea0003800000 */
[----:B------:R-:W-:-:S04]  /*06c0*/  DEPBAR.LE SB0, 0x0 ;  /* 0x000080000000791a */ /* 0x000fc80000000000 */
.L_x_13:
[----:B------:R-:W-:Y:S05]  /*06d0*/  WARPSYNC.ALL ;  /* 0x0000000000007948 */ /* 0x000fea0003800000 */
[----:B-----5:R-:W-:Y:S06]  /*06e0*/  BAR.SYNC.DEFER_BLOCKING 0x0 ;  /* 0x0000000000007b1d */ /* 0x020fec0000010000 */
[----:B------:R-:W-:Y:S02]  /*06f0*/  BSSY B1, `(.L_x_14) ;  /* 0x000000b000017945 */ /* 0x000fe40003800000 */
[----:B------:R-:W-:Y:S06]  /*0700*/  BAR.SYNC.DEFER_BLOCKING 0x0 ;  /* 0x0000000000007b1d */ /* 0x000fec0000010000 */
[----:B------:R5:W-:Y:S01]  /*0710*/  @!P0 STS [R12], RZ ;  /* 0x000000ff0c008388 */ /* 0x000be20000000800 */
[----:B------:R-:W-:Y:S01]  /*0720*/  NOP ;  /* 0x0000000000007918 */ /* 0x000fe20000000000 */
[----:B------:R-:W-:Y:S05]  /*0730*/  @P2 BRA `(.L_x_15) ;  /* 0x0000000000182947 */ /* 0x000fea0003800000 */
[----:B-1234-:R-:W1:Y:S01]  /*0740*/  LDS R2, [UR7+0x8] ;  /* 0x00000807ff027984 */ /* 0x01ee620008000800 */
[----:B------:R-:W2:Y:S01]  /*0750*/  LDC.64 R8, c[0x0][0x218] ;  /* 0x00008600ff087b82 */ /* 0x000ea20000000a00 */
[----:B------:R-:W-:Y:S02]  /*0760*/  IMAD.MOV.U32 R3, RZ, RZ, 0x70 ;  /* 0x00000070ff037424 */ /* 0x000fe400078e00ff */
[----:B--2---:R2:W-:Y:S03]  /*0770*/  STS.64 [UR7], R8 ;  /* 0x00000008ff007988 */ /* 0x0045e60008000a07 */
[----:B-1----:R-:W-:-:S05]  /*0780*/  LOP3.LUT R2, R2, 0x10, R3, 0xd8, !PT ;  /* 0x0000001002027812 */ /* 0x002fca00078ed803 */
[----:B------:R2:W-:Y:S02]  /*0790*/  STS [UR7+0x8], R2 ;  /* 0x00000802ff007988 */ /* 0x0005e40008000807 */
.L_x_15:
[----:B----4-:R-:W-:Y:S05]  /*07a0*/  BSYNC B1 ;  /* 0x0000000000017941 */ /* 0x010fea0003800000 */
.L_x_14:
[----:B------:R-:W-:Y:S04]  /*07b0*/  BSSY B1, `(.L_x_16) ;  /* 0x000000a000017945 */ /* 0x000fe80003800000 */
[----:B------:R-:W-:Y:S05]  /*07c0*/  @P2 BRA `(.L_x_17) ;  /* 0x0000000000202947 */ /* 0x000fea0003800000 */
[----:B-123--:R-:W1:Y:S01]  /*07d0*/  LDS R2, [UR7+0x34] ;  /* 0x00003407ff027984 */ /* 0x00ee620008000800 */
[----:B------:R-:W-:Y:S02]  /*07e0*/  IMAD.MOV.U32 R7, RZ, RZ, 0x3f000000 ;  /* 0x3f000000ff077424 */ /* 0x000fe400078e00ff */
[----:B------:R-:W-:Y:S01]  /*07f0*/  @!P2 IMAD.MOV.U32 R3, RZ, RZ, 0x3f ;  /* 0x0000003fff03a424 */ /* 0x000fe200078e00ff */
[----:B------:R-:W2:Y:S02]  /*0800*/  @!P2 LDS R8, [UR7+0x38] ;  /* 0x00003807ff08a984 */ /* 0x000ea40008000800 */
[----:B-1----:R-:W-:Y:S02]  /*0810*/  LOP3.LUT R2, R2, 0xff000000, R7, 0xb8, !PT ;  /* 0xff00000002027812 */ /* 0x002fe400078eb807 */
[----:B--2---:R-:W-:-:S03]  /*0820*/  @!P2 LOP3.LUT R3, R8, 0xff, R3, 0xb8, !PT ;  /* 0x000000ff0803a812 */ /* 0x004fc600078eb803 */
[----:B------:R4:W-:Y:S04]  /*0830*/  STS [UR7+0x34], R2 ;  /* 0x00003402ff007988 */ /* 0x0009e80008000807 */
[----:B------:R4:W-:Y:S02]  /*0840*/  @!P2 STS [UR7+0x38], R3 ;  /* 0x00003803ff00a988 */ /* 0x0009e40008000807 */
.L_x_17:
[----:B------:R-:W-:Y:S05]  /*0850*/  BSYNC B1 ;  /* 0x0000000000017941 */ /* 0x000fea0003800000 */
.L_x_16:
[----:B------:R-:W-:Y:S04]  /*0860*/  BSSY B1, `(.L_x_18) ;  /* 0x0000004000017945 */ /* 0x000fe80003800000 */
[----:B------:R-:W-:Y:S05]  /*0870*/  @P2 BRA `(.L_x_19) ;  /* 0x0000000000082947 */ /* 0x000fea0003800000 */
[----:B------:R1:W-:Y:S04]  /*0880*/  STS [UR7+0x24], R14 ;  /* 0x0000240eff007988 */ /* 0x0003e80008000807 */
[----:B------:R1:W-:Y:S02]  /*0890*/  STS [UR7+0x20], R5 ;  /* 0x00002005ff007988 */ /* 0x0003e40008000807 */
.L_x_19:
[----:B------:R-:W-:Y:S05]  /*08a0*/  BSYNC B1 ;  /* 0x0000000000017941 */ /* 0x000fea0003800000 */
.L_x_18:
[----:B------:R-:W-:Y:S04]  /*08b0*/  BSSY B1, `(.L_x_20) ;  /* 0x000000e000017945 */ /* 0x000fe80003800000 */
[----:B------:R-:W-:Y:S05]  /*08c0*/  @P2 BRA `(.L_x_21) ;  /* 0x0000000000302947 */ /* 0x000fea0003800000 */
[----:B----4-:R-:W4:Y:S01]  /*08d0*/  LDS R3, [UR7+0x34] ;  /* 0x00003407ff037984 */ /* 0x010f220008000800 */
[----:B------:R-:W4:Y:S03]  /*08e0*/  LDC.64 R10, c[0x0][0x240] ;  /* 0x00009000ff0a7b82 */ /* 0x000f260000000a00 */
[----:B-123--:R-:W1:Y:S01]  /*08f0*/  LDS R2, [UR7+0x1c] ;  /* 0x00001c07ff027984 */ /* 0x00ee620008000800 */
[C---:B----4-:R-:W-:Y:S01]  /*0900*/  SHF.L.U64.HI R8, R10.reuse, 0x1, R11 ;  /* 0x000000010a087819 */ /* 0x050fe2000001020b */
[----:B------:R-:W-:-:S03]  /*0910*/  IMAD.SHL.U32 R7, R10, 0x2, RZ ;  /* 0x000000020a077824 */ /* 0x000fc600078e00ff */
[--C-:B------:R-:W-:Y:S02]  /*0920*/  SHF.R.U32.HI R9, RZ, 0x4, R8.reuse ;  /* 0x00000004ff097819 */ /* 0x100fe40000011608 */
[----:B------:R-:W-:-:S05]  /*0930*/  SHF.R.U64 R7, R7, 0x4, R8 ;  /* 0x0000000407077819 */ /* 0x000fca0000001208 */
[----:B------:R2:W-:Y:S01]  /*0940*/  STS [UR7+0xc], R7 ;  /* 0x00000c07ff007988 */ /* 0x0005e20008000807 */
[----:B------:R-:W-:Y:S02]  /*0950*/  LOP3.LUT R3, R3, 0x7, RZ, 0xb8, !PT ;  /* 0x0000000703037812 */ /* 0x000fe400078eb8ff */
[----:B-1----:R-:W-:-:S03]  /*0960*/  LOP3.LUT R2, R2, 0xf, R9, 0xb8, !PT ;  /* 0x0000000f02027812 */ /* 0x002fc600078eb809 */
[----:B------:R2:W-:Y:S04]  /*0970*/  STS [UR7+0x34], R3 ;  /* 0x00003403ff007988 */ /* 0x0005e80008000807 */
[----:B------:R2:W-:Y:S02]  /*0980*/  STS [UR7+0x1c], R2 ;  /* 0x00001c02ff007988 */ /* 0x0005e40008000807 */
.L_x_21:
[----:B------:R-:W-:Y:S05]  /*0990*/  BSYNC B1 ;  /* 0x0000000000017941 */ /* 0x000fea0003800000 */
.L_x_20:
[----:B------:R-:W-:Y:S04]  /*09a0*/  BSSY B2, `(.L_x_22) ;  /* 0x000001a000027945 */ /* 0x000fe80003800000 */
[----:B------:R-:W-:Y:S04]  /*09b0*/  BSSY B1, `(.L_x_23) ;  /* 0x0000015000017945 */ /* 0x000fe80003800000 */
[----:B------:R-:W-:Y:S05]  /*09c0*/  @P2 BRA `(.L_x_24) ;  /* 0x0000000000202947 */ /* 0x000fea0003800000 */
[----:B-1234-:R-:W1:Y:S02]  /*09d0*/  LDS R2, [UR7+0x34] ;  /* 0x00003407ff027984 */ /* 0x01ee640008000800 */
[----:B-1----:R-:W-:-:S05]  /*09e0*/  LOP3.LUT R2, R2, 0x38, RZ, 0xb8, !PT ;  /* 0x0000003802027812 */ /* 0x002fca00078eb8ff */
[----:B------:R1:W-:Y:S01]  /*09f0*/  STS [UR7+0x34], R2 ;  /* 0x00003402ff007988 */ /* 0x0003e20008000807 */
[----:B------:R-:W-:Y:S05]  /*0a00*/  @P2 BRA `(.L_x_25) ;  /* 0x0000000000202947 */ /* 0x000fea0003800000 */
[----:B-1----:R-:W1:Y:S01]  /*0a10*/  LDS R2, [UR7+0x8] ;  /* 0x00000807ff027984 */ /* 0x002e620008000800 */
[----:B------:R-:W-:-:S05]  /*0a20*/  IMAD.MOV.U32 R3, RZ, RZ, 0x780 ;  /* 0x00000780ff037424 */ /* 0x000fca00078e00ff */
[----:B-1----:R-:W-:-:S05]  /*0a30*/  LOP3.LUT R2, R2, 0x500, R3, 0xd8, !PT ;  /* 0x0000050002027812 */ /* 0x002fca00078ed803 */
[----:B------:R1:W-:Y:S02]  /*0a40*/  STS [UR7+0x8], R2 ;  /* 0x00000802ff007988 */ /* 0x0003e40008000807 */
.L_x_24:
[----:B------:R-:W-:Y:S05]  /*0a50*/  @P2 BRA `(.L_x_26) ;  /* 0x0000000000282947 */ /* 0x000fea0003800000 */
[----:B-1234-:R-:W1:Y:S02]  /*0a60*/  LDS R2, [UR7+0x8] ;  /* 0x00000807ff027984 */ /* 0x01ee640008000800 */
[----:B-1----:R-:W-:-:S05]  /*0a70*/  LOP3.LUT R2, R2, 0x1800, RZ, 0xb8, !PT ;  /* 0x0000180002027812 */ /* 0x002fca00078eb8ff */
[----:B------:R2:W-:Y:S02]  /*0a80*/  STS [UR7+0x8], R2 ;  /* 0x00000802ff007988 */ /* 0x0005e40008000807 */
.L_x_25:
[----:B------:R-:W-:Y:S05]  /*0a90*/  @P2 BREAK B1 ;  /* 0x0000000000012942 */ /* 0x000fea0003800000 */
[----:B------:R-:W-:Y:S05]  /*0aa0*/  @P2 BRA `(.L_x_27) ;  /* 0x0000000000242947 */ /* 0x000fea0003800000 */
[----:B-12---:R-:W1:Y:S01]  /*0ab0*/  LDS R2, [UR7+0x8] ;  /* 0x00000807ff027984 */ /* 0x006e620008000800 */
[----:B------:R-:W-:-:S05]  /*0ac0*/  IMAD.MOV.U32 R3, RZ, RZ, 0x6000 ;  /* 0x00006000ff037424 */ /* 0x000fca00078e00ff */
[----:B-1----:R-:W-:-:S04]  /*0ad0*/  LOP3.LUT R2, R2, 0x6000, R3, 0xd8, !PT ;  /* 0x0000600002027812 */ /* 0x002fc800078ed803 */
[----:B------:R-:W-:-:S05]  /*0ae0*/  LOP3.LUT R2, R2, 0x400000, RZ, 0xb8, !PT ;  /* 0x0040000002027812 */ /* 0x000fca00078eb8ff */
[----:B------:R1:W-:Y:S02]  /*0af0*/  STS [UR7+0x8], R2 ;  /* 0x00000802ff007988 */ /* 0x0003e40008000807 */
.L_x_26:
[----:B------:R-:W-:Y:S05]  /*0b00*/  BSYNC B1 ;  /* 0x0000000000017941 */ /* 0x000fea0003800000 */
.L_x_23:
[----:B-1234-:R-:W1:Y:S02]  /*0b10*/  @!P2 LDS R2, [UR7+0x8] ;  /* 0x00000807ff02a984 */ /* 0x01ee640008000800 */
[----:B-1----:R-:W-:-:S05]  /*0b20*/  @!P2 LOP3.LUT R2, R2, 0x8000, RZ, 0xb8, !PT ;  /* 0x000080000202a812 */ /* 0x002fca00078eb8ff */
[----:B------:R3:W-:Y:S02]  /*0b30*/  @!P2 STS [UR7+0x8], R2 ;  /* 0x00000802ff00a988 */ /* 0x0007e40008000807 */
.L_x_27:
[----:B------:R-:W-:Y:S05]  /*0b40*/  BSYNC B2 ;  /* 0x0000000000027941 */ /* 0x000fea0003800000 */
.L_x_22:
[----:B------:R-:W-:Y:S05]  /*0b50*/  WARPSYNC.ALL ;  /* 0x0000000000007948 */ /* 0x000fea0003800000 */
[----:B------:R-:W-:-:S04]  /*0b60*/  UIADD3 UR23, UR4, 0x80, URZ ;  /* 0x0000008004177890 */ /* 0x000fc8000fffe03f */
[----:B------:R-:W-:-:S04]  /*0b70*/  UIADD3 UR22, UP0, UR23, UR24, URZ ;  /* 0x0000001817167290 */ /* 0x000fc8000ff1e03f */
[----:B------:R-:W-:Y:S01]  /*0b80*/  ULEA.HI.X.SX32 UR23, UR23, UR25, 0x1, UP0 ;  /* 0x0000001917177291 */ /* 0x000fe200080f0e3f */
[----:B------:R-:W-:Y:S11]  /*0b90*/  @P0 BRA `(.L_x_28) ;  /* 0x0000000000280947 */ /* 0x000ff60003800000 */
[----:B-123--:R-:W1:Y:S01]  /*0ba0*/  S2R R2, SR_LANEID ;  /* 0x0000000000027919 */ /* 0x00ee620000000000 */
[----:B------:R-:W-:Y:S05]  /*0bb0*/  WARPSYNC.ALL ;  /* 0x0000000000007948 */ /* 0x000fea0003800000 */
[----:B-1----:R-:W-:-:S05]  /*0bc0*/  IMAD.SHL.U32 R8, R2, 0x4, RZ ;  /* 0x0000000402087824 */ /* 0x002fca00078e00ff */
[----:B------:R-:W1:Y:S01]  /*0bd0*/  LDS R7, [R8+UR7] ;  /* 0x0000000708077984 */ /* 0x000e620008000800 */
[----:B------:R-:W-:-:S05]  /*0be0*/  IADD3 R2, P1, R8, UR22, RZ ;  /* 0x0000001608027c10 */ /* 0x000fca000ff3e0ff */
[----:B------:R-:W-:-:S05]  /*0bf0*/  IMAD.X R3, RZ, RZ, UR23, P1 ;  /* 0x00000017ff037e24 */ /* 0x000fca00088e06ff */
[----:B-1----:R4:W2:Y:S01]  /*0c00*/  ATOMG.E.EXCH.STRONG.GPU PT, RZ, [R2], R7 ;  /* 0x0000000702ff73a8 */ /* 0x0028a200041ee100 */
[----:B------:R-:W-:-:S04]  /*0c10*/  DEPBAR {5,4,3,2,1,0} ;  /* 0x0000003f0000791a */ /* 0x000fc80000000000 */
[----:B------:R4:W-:Y:S01]  /*0c20*/  UTMACCTL.IV [UR22] ;  /* 0x00000000160079b9 */ /* 0x0009e20008000000 */
[----:B------:R-:W-:Y:S01]  /*0c30*/  NOP ;  /* 0x0000000000007918 */ /* 0x000fe20000000000 */
.L_x_28:
[----:B------:R-:W-:Y:S05]  /*0c40*/  @P0 BRA `(.L_x_29) ;  /* 0x00000000000c0947 */ /* 0x000fea0003800000 */
[----:B------:R0:W-:Y:S01]  /*0c50*/  UTMACMDFLUSH ;  /* 0x00000000000079b7 */ /* 0x0001e20000000000 */
[----:B------:R-:W-:Y:S05]  /*0c60*/  @P0 BRA `(.L_x_29) ;  /* 0x0000000000040947 */ /* 0x000fea0003800000 */
[----:B------:R-:W-:-:S04]  /*0c70*/  DEPBAR.LE SB0, 0x0 ;  /* 0x000080000000791a */ /* 0x000fc80000000000 */
.L_x_29:
[----:B------:R-:W-:Y:S05]  /*0c80*/  WARPSYNC.ALL ;  /* 0x0000000000007948 */ /* 0x000fea0003800000 */
[----:B--2---:R-:W-:Y:S06]  /*0c90*/  BAR.SYNC.DEFER_BLOCKING 0x0 ;  /* 0x0000000000007b1d */ /* 0x004fec0000010000 */
[----:B------:R-:W-:Y:S02]  /*0ca0*/  BSSY B2, `(.L_x_30) ;  /* 0x000000b000027945 */ /* 0x000fe40003800000 */
[----:B------:R-:W-:Y:S06]  /*0cb0*/  BAR.SYNC.DEFER_BLOCKING 0x0 ;  /* 0x0000000000007b1d */ /* 0x000fec0000010000 */
[----:B------:R2:W-:Y:S01]  /*0cc0*/  @!P0 STS [R12], RZ ;  /* 0x000000ff0c008388 */ /* 0x0005e20000000800 */
[----:B------:R-:W-:Y:S01]  /*0cd0*/  NOP ;  /* 0x0000000000007918 */ /* 0x000fe20000000000 */
[----:B------:R-:W-:Y:S05]  /*0ce0*/  @P2 BRA `(.L_x_31) ;  /* 0x0000000000182947 */ /* 0x000fea0003800000 */
[----:B-1-34-:R-:W1:Y:S01]  /*0cf0*/  LDS R2, [UR7+0x8] ;  /* 0x00000807ff027984 */ /* 0x01ae620008000800 */
[----:B------:R-:W3:Y:S01]  /*0d00*/  LDC.64 R8, c[0x0][0x220] ;  /* 0x00008800ff087b82 */ /* 0x000ee20000000a00 */
[----:B------:R-:W-:Y:S02]  /*0d10*/  IMAD.MOV.U32 R3, RZ, RZ, 0x70 ;  /* 0x00000070ff037424 */ /* 0x000fe400078e00ff */
[----:B---3--:R3:W-:Y:S03]  /*0d20*/  STS.64 [UR7], R8 ;  /* 0x00000008ff007988 */ /* 0x0087e60008000a07 */
[----:B-1----:R-:W-:-:S05]  /*0d30*/  LOP3.LUT R2, R2, 0x10, R3, 0xd8, !PT ;  /* 0x0000001002027812 */ /* 0x002fca00078ed803 */
[----:B------:R3:W-:Y:S02]  /*0d40*/  STS [UR7+0x8], R2 ;  /* 0x00000802ff007988 */ /* 0x0007e40008000807 */
.L_x_31:
[----:B----4-:R-:W-:Y:S05]  /*0d50*/  BSYNC B2 ;  /* 0x0000000000027941 */ /* 0x010fea0003800000 */
.L_x_30:
[----:B------:R-:W-:Y:S04]  /*0d60*/  BSSY B3, `(.L_x_32) ;  /* 0x0000011000037945 */ /* 0x000fe80003800000 */
[----:B------:R-:W-:Y:S04]  /*0d70*/  BSSY B2, `(.L_x_33) ;  /* 0x000000e000027945 */ /* 0x000fe80003800000 */
[----:B------:R-:W-:Y:S05]  /*0d80*/  @P2 BRA `(.L_x_34) ;  /* 0x0000000000242947 */ /* 0x000fea0003800000 */
[----:B-1-3--:R-:W1:Y:S01]  /*0d90*/  LDS R2, [UR7+0x34] ;  /* 0x00003407ff027984 */ /* 0x00ae620008000800 */
[----:B------:R-:W-:-:S05]  /*0da0*/  IMAD.MOV.U32 R3, RZ, RZ, 0x3f000000 ;  /* 0x3f000000ff037424 */ /* 0x000fca00078e00ff */
[----:B-1----:R-:W-:-:S05]  /*0db0*/  LOP3.LUT R2, R2, 0xff000000, R3, 0xb8, !PT ;  /* 0xff00000002027812 */ /* 0x002fca00078eb803 */
[----:B------:R1:W-:Y:S01]  /*0dc0*/  STS [UR7+0x34], R2 ;  /* 0x00003402ff007988 */ /* 0x0003e20008000807 */
[----:B------:R-:W-:Y:S05]  /*0dd0*/  @P2 BRA `(.L_x_35) ;  /* 0x00000000001c2947 */ /* 0x000fea0003800000 */
[----:B-1----:R-:W1:Y:S01]  /*0de0*/  LDS R2, [UR7+0x38] ;  /* 0x00003807ff027984 */ /* 0x002e620008000800 */
[----:B------:R-:W-:-:S05]  /*0df0*/  IMAD.MOV.U32 R3, RZ, RZ, 0x7f ;  /* 0x0000007fff037424 */ /* 0x000fca00078e00ff */
[----:B-1----:R-:W-:-:S05]  /*0e00*/  LOP3.LUT R2, R2, 0xff, R3, 0xb8, !PT ;  /* 0x000000ff02027812 */ /* 0x002fca00078eb803 */
[----:B------:R4:W-:Y:S02]  /*0e10*/  STS [UR7+0x38], R2 ;  /* 0x00003802ff007988 */ /* 0x0009e40008000807 */
.L_x_34:
[----:B------:R-:W-:Y:S05]  /*0e20*/  @P2 BREAK B2 ;  /* 0x0000000000022942 */ /* 0x000fea0003800000 */
[----:B------:R-:W-:Y:S05]  /*0e30*/  @P2 BRA `(.L_x_36) ;  /* 0x00000000000c2947 */ /* 0x000fea0003800000 */
[----:B------:R1:W-:Y:S02]  /*0e40*/  STS [UR7+0x20], R5 ;  /* 0x00002005ff007988 */ /* 0x0003e40008000807 */
.L_x_35:
[----:B------:R-:W-:Y:S05]  /*0e50*/  BSYNC B2 ;  /* 0x0000000000027941 */ /* 0x000fea0003800000 */
.L_x_33:
[----:B------:R1:W-:Y:S02]  /*0e60*/  @!P2 STS [UR7+0x24], R4 ;  /* 0x00002404ff00a988 */ /* 0x0003e40008000807 */
.L_x_36:
[----:B------:R-:W-:Y:S05]  /*0e70*/  BSYNC B3 ;  /* 0x0000000000037941 */ /* 0x000fea0003800000 */
.L_x_32:
[----:B------:R-:W-:Y:S05]  /*0e80*/  WARPSYNC.ALL ;  /* 0x0000000000007948 */ /* 0x000fea0003800000 */
[----:B------:R-:W-:Y:S04]  /*0e90*/  BSSY B3, `(.L_x_37) ;  /* 0x000000e000037945 */ /* 0x000fe80003800000 */
[----:B------:R-:W-:Y:S05]  /*0ea0*/  @P2 BRA `(.L_x_38) ;  /* 0x0000000000302947 */ /* 0x000fea0003800000 */
[----:B------:R-:W5:Y:S01]  /*0eb0*/  LDS R3, [UR7+0x34] ;  /* 0x00003407ff037984 */ /* 0x000f620008000800 */
[----:B-1----:R-:W1:Y:S03]  /*0ec0*/  LDC.64 R4, c[0x0][0x248] ;  /* 0x00009200ff047b82 */ /* 0x002e660000000a00 */
[----:B---34-:R-:W3:Y:S01]  /*0ed0*/  LDS R2, [UR7+0x1c] ;  /* 0x00001c07ff027984 */ /* 0x018ee20008000800 */
[C---:B-1----:R-:W-:Y:S01]  /*0ee0*/  SHF.L.U64.HI R5, R4.reuse, 0x1, R5 ;  /* 0x0000000104057819 */ /* 0x042fe20000010205 */
[----:B------:R-:W-:-:S03]  /*0ef0*/  IMAD.SHL.U32 R4, R4, 0x2, RZ ;  /* 0x0000000204047824 */ /* 0x000fc600078e00ff */
[--C-:B------:R-:W-:Y:S02]  /*0f00*/  SHF.R.U32.HI R7, RZ, 0x4, R5.reuse ;  /* 0x00000004ff077819 */ /* 0x100fe40000011605 */
[----:B------:R-:W-:-:S05]  /*0f10*/  SHF.R.U64 R4, R4, 0x4, R5 ;  /* 0x0000000404047819 */ /* 0x000fca0000001205 */
[----:B------:R1:W-:Y:S01]  /*0f20*/  STS [UR7+0xc], R4 ;  /* 0x00000c04ff007988 */ /* 0x0003e20008000807 */
[----:B-----5:R-:W-:Y:S02]  /*0f30*/  LOP3.LUT R3, R3, 0x7, RZ, 0xb8, !PT ;  /* 0x0000000703037812 */ /* 0x020fe400078eb8ff */
[----:B---3--:R-:W-:-:S03]  /*0f40*/  LOP3.LUT R2, R2, 0xf, R7, 0xb8, !PT ;  /* 0x0000000f02027812 */ /* 0x008fc600078eb807 */
[----:B------:R1:W-:Y:S04]  /*0f50*/  STS [UR7+0x34], R3 ;  /* 0x00003403ff007988 */ /* 0x0003e80008000807 */
[----:B------:R1:W-:Y:S02]  /*0f60*/  STS [UR7+0x1c], R2 ;  /* 0x00001c02ff007988 */ /* 0x0003e40008000807 */
.L_x_38:
[----:B------:R-:W-:Y:S05]  /*0f70*/  BSYNC B3 ;  /* 0x0000000000037941 */ /* 0x000fea0003800000 */
.L_x_37:
[----:B------:R-:W-:Y:S04]  /*0f80*/  BSSY B3, `(.L_x_39) ;  /* 0x000001a000037945 */ /* 0x000fe80003800000 */
[----:B------:R-:W-:Y:S04]  /*0f90*/  BSSY B4, `(.L_x_40) ;  /* 0x0000015000047945 */ /* 0x000fe80003800000 */
[----:B------:R-:W-:Y:S05]  /*0fa0*/  @P2 BRA `(.L_x_41) ;  /* 0x0000000000202947 */ /* 0x000fea0003800000 */
[----:B-1-34-:R-:W1:Y:S02]  /*0fb0*/  LDS R2, [UR7+0x34] ;  /* 0x00003407ff027984 */ /* 0x01ae640008000800 */
[----:B-1----:R-:W-:-:S05]  /*0fc0*/  LOP3.LUT R2, R2, 0x38, RZ, 0xb8, !PT ;  /* 0x0000003802027812 */ /* 0x002fca00078eb8ff */
[----:B------:R1:W-:Y:S01]  /*0fd0*/  STS [UR7+0x34], R2 ;  /* 0x00003402ff007988 */ /* 0x0003e20008000807 */
[----:B------:R-:W-:Y:S05]  /*0fe0*/  @P2 BRA `(.L_x_42) ;  /* 0x0000000000202947 */ /* 0x000fea0003800000 */
[----:B-1----:R-:W1:Y:S01]  /*0ff0*/  LDS R2, [UR7+0x8] ;  /* 0x00000807ff027984 */ /* 0x002e620008000800 */
[----:B------:R-:W-:-:S05]  /*1000*/  IMAD.MOV.U32 R3, RZ, RZ, 0x780 ;  /* 0x00000780ff037424 */ /* 0x000fca00078e00ff */
[----:B-1----:R-:W-:-:S05]  /*1010*/  LOP3.LUT R2, R2, 0x500, R3, 0xd8, !PT ;  /* 0x0000050002027812 */ /* 0x002fca00078ed803 */
[----:B------:R1:W-:Y:S02]  /*1020*/  STS [UR7+0x8], R2 ;  /* 0x00000802ff007988 */ /* 0x0003e40008000807 */
.L_x_41:
[----:B------:R-:W-:Y:S05]  /*1030*/  @P2 BRA `(.L_x_43) ;  /* 0x0000000000282947 */ /* 0x000fea0003800000 */
[----:B-1-34-:R-:W1:Y:S02]  /*1040*/  LDS R2, [UR7+0x8] ;  /* 0x00000807ff027984 */ /* 0x01ae640008000800 */
[----:B-1----:R-:W-:-:S05]  /*1050*/  LOP3.LUT R2, R2, 0x1800, RZ, 0xb8, !PT ;  /* 0x0000180002027812 */ /* 0x002fca00078eb8ff */
[----:B------:R3:W-:Y:S02]  /*1060*/  STS [UR7+0x8], R2 ;  /* 0x00000802ff007988 */ /* 0x0007e40008000807 */
.L_x_42:
[----:B------:R-:W-:Y:S05]  /*1070*/  @P2 BREAK B4 ;  /* 0x0000000000042942 */ /* 0x000fea0003800000 */
[----:B------:R-:W-:Y:S05]  /*1080*/  @P2 BRA `(.L_x_44) ;  /* 0x0000000000242947 */ /* 0x000fea0003800000 */
[----:B-1-3--:R-:W1:Y:S01]  /*1090*/  LDS R2, [UR7+0x8] ;  /* 0x00000807ff027984 */ /* 0x00ae620008000800 */
[----:B------:R-:W-:-:S05]  /*10a0*/  IMAD.MOV.U32 R3, RZ, RZ, 0x6000 ;  /* 0x00006000ff037424 */ /* 0x000fca00078e00ff */
[----:B-1----:R-:W-:-:S04]  /*10b0*/  LOP3.LUT R2, R2, 0x6000, R3, 0xd8, !PT ;  /* 0x0000600002027812 */ /* 0x002fc800078ed803 */
[----:B------:R-:W-:-:S05]  /*10c0*/  LOP3.LUT R2, R2, 0x400000, RZ, 0xb8, !PT ;  /* 0x0040000002027812 */ /* 0x000fca00078eb8ff */
[----:B------:R1:W-:Y:S02]  /*10d0*/  STS [UR7+0x8], R2 ;  /* 0x00000802ff007988 */ /* 0x0003e40008000807 */
.L_x_43:
[----:B------:R-:W-:Y:S05]  /*10e0*/  BSYNC B4 ;  /* 0x0000000000047941 */ /* 0x000fea0003800000 */
.L_x_40:
[----:B-1-34-:R-:W1:Y:S02]  /*10f0*/  @!P2 LDS R2, [UR7+0x8] ;  /* 0x00000807ff02a984 */ /* 0x01ae640008000800 */
[----:B-1----:R-:W-:-:S05]  /*1100*/  @!P2 LOP3.LUT R2, R2, 0x8000, RZ, 0xb8, !PT ;  /* 0x000080000202a812 */ /* 0x002fca00078eb8ff */
[----:B------:R4:W-:Y:S02]  /*1110*/  @!P2 STS [UR7+0x8], R2 ;  /* 0x00000802ff00a988 */ /* 0x0009e40008000807 */
.L_x_44:
[----:B------:R-:W-:Y:S05]  /*1120*/  BSYNC B3 ;  /* 0x0000000000037941 */ /* 0x000fea0003800000 */
.L_x_39:
[----:B------:R-:W-:Y:S05]  /*1130*/  WARPSYNC.ALL ;  /* 0x0000000000007948 */ /* 0x000fea0003800000 */
[----:B------:R-:W-:Y:S01]  /*1140*/  UIADD3 UR4, UR4, 0x100, URZ ;  /* 0x0000010004047890 */ /* 0x000fe2000fffe03f */
[----:B------:R-:W-:Y:S01]  /*1150*/  ISETP.GE.AND P1, PT, R15, 0x1, PT ;  /* 0x000000010f00780c */ /* 0x000fe20003f26270 */
[----:B------:R-:W-:Y:S01]  /*1160*/  IMAD.MOV.U32 R24, RZ, RZ, RZ ;  /* 0x000000ffff187224 */ /* 0x000fe200078e00ff */
[----:B------:R-:W-:Y:S01]  /*1170*/  SHF.R.U32.HI R7, RZ, 0x5, R0 ;  /* 0x00000005ff077819 */ /* 0x000fe20000011600 */
[----:B------:R-:W-:-:S04]  /*1180*/  UIADD3 UR24, UP0, UR4, UR24, URZ ;  /* 0x0000001804187290 */ /* 0x000fc8000ff1e03f */
[----:B------:R-:W-:Y:S01]  /*1190*/  ULEA.HI.X.SX32 UR25, UR4, UR25, 0x1, UP0 ;  /* 0x0000001904197291 */ /* 0x000fe200080f0e3f */
[----:B------:R-:W-:Y:S11]  /*11a0*/  @P0 BRA `(.L_x_45) ;  /* 0x0000000000280947 */ /* 0x000ff60003800000 */
[----:B-1-34-:R-:W1:Y:S01]  /*11b0*/  S2R R2, SR_LANEID ;  /* 0x0000000000027919 */ /* 0x01ae620000000000 */
[----:B------:R-:W-:Y:S05]  /*11c0*/  WARPSYNC.ALL ;  /* 0x0000000000007948 */ /* 0x000fea0003800000 */
[----:B-1----:R-:W-:-:S05]  /*11d0*/  IMAD.SHL.U32 R4, R2, 0x4, RZ ;  /* 0x0000000402047824 */ /* 0x002fca00078e00ff */
[----:B------:R-:W1:Y:S01]  /*11e0*/  LDS R5, [R4+UR7] ;  /* 0x0000000704057984 */ /* 0x000e620008000800 */
[----:B------:R-:W-:-:S05]  /*11f0*/  IADD3 R2, P3, R4, UR24, RZ ;  /* 0x0000001804027c10 */ /* 0x000fca000ff7e0ff */
[----:B------:R-:W-:-:S05]  /*1200*/  IMAD.X R3, RZ, RZ, UR25, P3 ;  /* 0x00000019ff037e24 */ /* 0x000fca00098e06ff */
[----:B-1----:R1:W3:Y:S01]  /*1210*/  ATOMG.E.EXCH.STRONG.GPU PT, RZ, [R2], R5 ;  /* 0x0000000502ff73a8 */ /* 0x0022e200041ee100 */
[----:B------:R-:W-:-:S04]  /*1220*/  DEPBAR {5,4,3,2,1,0} ;  /* 0x0000003f0000791a */ /* 0x000fc80000000000 */
[----:B------:R1:W-:Y:S01]  /*1230*/  UTMACCTL.IV [UR24] ;  /* 0x00000000180079b9 */ /* 0x0003e20008000000 */
[----:B------:R-:W-:Y:S01]  /*1240*/  NOP ;  /* 0x0000000000007918 */ /* 0x000fe20000000000 */
.L_x_45:
[----:B------:R-:W-:Y:S05]  /*1250*/  @P0 BRA `(.L_x_46) ;  /* 0x00000000000c0947 */ /* 0x000fea0003800000 */
[----:B------:R0:W-:Y:S01]  /*1260*/  UTMACMDFLUSH ;  /* 0x00000000000079b7 */ /* 0x0001e20000000000 */
[----:B------:R-:W-:Y:S05]  /*1270*/  @P0 BRA `(.L_x_46) ;  /* 0x0000000000040947 */ /* 0x000fea0003800000 */
[----:B------:R-:W-:-:S04]  /*1280*/  DEPBAR.LE SB0, 0x0 ;  /* 0x000080000000791a */ /* 0x000fc80000000000 */
.L_x_46:
[----:B------:R-:W-:Y:S05]  /*1290*/  WARPSYNC.ALL ;  /* 0x0000000000007948 */ /* 0x000fea0003800000 */
[----:B---3--:R-:W-:Y:S01]  /*12a0*/  BAR.SYNC.DEFER_BLOCKING 0x0 ;  /* 0x0000000000007b1d */ /* 0x008fe20000010000 */
[----:B------:R-:W-:Y:S01]  /*12b0*/  R2UR UR26, R7 ;  /* 0x00000000071a72ca */ /* 0x000fe200000e0000 */
[----:B------:R-:W-:Y:S01]  /*12c0*/  USHF.L.U32 UR27, UR28, 0x8, URZ ;  /* 0x000000081c1b7899 */ /* 0x000fe2000800063f */
[----:B------:R-:W-:Y:S01]  /*12d0*/  IMAD.MOV.U32 R25, RZ, RZ, RZ ;  /* 0x000000ffff197224 */ /* 0x000fe200078e00ff */
[----:B------:R-:W-:Y:S02]  /*12e0*/  CS2R R26, SRZ ;  /* 0x00000000001a7805 */ /* 0x000fe4000001ff00 */
[----:B------:R-:W-:Y:S01]  /*12f0*/  CS2R R28, SRZ ;  /* 0x00000000001c7805 */ /* 0x000fe2000001ff00 */
[----:B------:R-:W-:Y:S01]  /*1300*/  VOTEU.ALL UP0, P2 ;  /* 0x00000000003f7886 */ /* 0x000fe20001000000 */
[----:B------:R-:W-:Y:S01]  /*1310*/  UMOV UR4, 0x1 ;  /* 0x0000000100047882 */ /* 0x000fe20000000000 */
[----:B------:R-:W-:Y:S01]  /*1320*/  VOTEU.ALL UP1, P2 ;  /* 0x00000000003f7886 */ /* 0x000fe20001020000 */
[----:B------:R-:W-:Y:S01]  /*1330*/  VOTEU.ALL UP2, P2 ;  /* 0x00000000003f7886 */ /* 0x000fe20001040000 */
[----:B------:R-:W-:Y:S01]  /*1340*/  CS2R R30, SRZ ;  /* 0x00000000001e7805 */ /* 0x000fe2000001ff00 */
[----:B------:R-:W-:-:S04]  /*1350*/  @!UP0 UIADD3 UR8, -UR4, 0x100000, URZ ;  /* 0x0010000004088890 */ /* 0x000fc8000fffe13f */
[----:B------:R-:W-:Y:S02]  /*1360*/  @!UP0 USHF.L.U32 UR9, UR8, 0xb, URZ ;  /* 0x0000000b08098899 */ /* 0x000fe4000800063f */
[----:B------:R-:W-:Y:S01]  /*1370*/  @!UP0 USHF.L.U32 UR8, UR8, 0x1, URZ ;  /* 0x0000000108088899 */ /* 0x000fe2000800063f */
        /* <DEDUP_REMOVED lines=9> */
[----:B------:R-:W-:Y:S01]  /*1410*/  VOTEU.ALL UP0, P2 ;  /* 0x00000000003f7886 */ /* 0x000fe20001000000 */
[----:B------:R-:W-:Y:S02]  /*1420*/  CS2R R38, SRZ ;  /* 0x0000000000267805 */ /* 0x000fe4000001ff00 */
[----:B------:R-:W-:Y:S02]  /*1430*/  CS2R R40, SRZ ;  /* 0x0000000000287805 */ /* 0x000fe4000001ff00 */
[----:B------:R-:W-:Y:S02]  /*1440*/  CS2R R42, SRZ ;  /* 0x00000000002a7805 */ /* 0x000fe4000001ff00 */
[----:B------:R-:W-:-:S02]  /*1450*/  CS2R R44, SRZ ;  /* 0x00000000002c7805 */ /* 0x000fc4000001ff00 */
[----:B------:R-:W-:Y:S02]  /*1460*/  CS2R R46, SRZ ;  /* 0x00000000002e7805 */ /* 0x000fe4000001ff00 */
[----:B------:R-:W-:Y:S01]  /*1470*/  CS2R R48, SRZ ;  /* 0x0000000000307805 */ /* 0x000fe2000001ff00 */
[----:B------:R-:W3:Y:S02]  /*1480*/  FENCE.VIEW.ASYNC.S ;  /* 0x00000000000073c6 */ /* 0x000ee40000000000 */
[----:B---3--:R-:W3:Y:S02]  /*1490*/  @!UP0 SYNCS.EXCH.64 URZ, [UR7+0x24000], UR8 ;  /* 0x02400008073f85b2 */ /* 0x008ee40008000100 */
[----:B---3--:R-:W-:Y:S01]  /*14a0*/  BAR.SYNC.DEFER_BLOCKING 0x0 ;  /* 0x0000000000007b1d */ /* 0x008fe20000010000 */
[----:B------:R-:W-:Y:S02]  /*14b0*/  CS2R R50, SRZ ;  /* 0x0000000000327805 */ /* 0x000fe4000001ff00 */
[----:B------:R-:W-:-:S02]  /*14c0*/  CS2R R52, SRZ ;  /* 0x0000000000347805 */ /* 0x000fc4000001ff00 */
[----:B------:R-:W-:Y:S02]  /*14d0*/  CS2R R54, SRZ ;  /* 0x0000000000367805 */ /* 0x000fe4000001ff00 */
[----:B------:R-:W-:Y:S02]  /*14e0*/  CS2R R56, SRZ ;  /* 0x0000000000387805 */ /* 0x000fe4000001ff00 */
[----:B------:R-:W-:Y:S02]  /*14f0*/  CS2R R58, SRZ ;  /* 0x00000000003a7805 */ /* 0x000fe4000001ff00 */
[----:B------:R-:W-:Y:S02]  /*1500*/  CS2R R60, SRZ ;  /* 0x00000000003c7805 */ /* 0x000fe4000001ff00 */
        /* <DEDUP_REMOVED lines=16> */
[----:B------:R-:W-:Y:S01]  /*1610*/  CS2R R94, SRZ ;  /* 0x00000000005e7805 */ /* 0x000fe2000001ff00 */
[----:B------:R3:W4:Y:S02]  /*1620*/  @!UP1 SYNCS.EXCH.64 URZ, [UR7+0x24008], UR10 ;  /* 0x0240080a073f95b2 */ /* 0x0007240008000100 */
[----:B----4-:R-:W-:Y:S01]  /*1630*/  BAR.SYNC.DEFER_BLOCKING 0x0 ;  /* 0x0000000000007b1d */ /* 0x010fe20000010000 */
        /* <DEDUP_REMOVED lines=9> */
[----:B------:R-:W-:Y:S01]  /*16d0*/  CS2R R114, SRZ ;  /* 0x0000000000727805 */ /* 0x000fe2000001ff00 */
[----:B---3--:R-:W-:Y:S01]  /*16e0*/  USHF.L.U32 UR11, UR29, 0x7, URZ ;  /* 0x000000071d0b7899 */ /* 0x008fe2000800063f */
        /* <DEDUP_REMOVED lines=12> */
[----:B------:R3:W4:Y:S01]  /*17b0*/  @!UP2 SYNCS.EXCH.64 URZ, [UR7+0x24010], UR4 ;  /* 0x02401004073fa5b2 */ /* 0x0007220008000100 */
[----:B------:R-:W-:Y:S02]  /*17c0*/  CS2R R140, SRZ ;  /* 0x00000000008c7805 */ /* 0x000fe4000001ff00 */
[----:B------:R-:W-:Y:S02]  /*17d0*/  CS2R R142, SRZ ;  /* 0x00000000008e7805 */ /* 0x000fe4000001ff00 */
[----:B------:R-:W-:Y:S02]  /*17e0*/  CS2R R144, SRZ ;  /* 0x0000000000907805 */ /* 0x000fe4000001ff00 */
[----:B------:R-:W-:-:S02]  /*17f0*/  CS2R R146, SRZ ;  /* 0x0000000000927805 */ /* 0x000fc4000001ff00 */
[----:B------:R-:W-:Y:S02]  /*1800*/  CS2R R148, SRZ ;  /* 0x0000000000947805 */ /* 0x000fe4000001ff00 */
[----:B------:R-:W-:Y:S01]  /*1810*/  CS2R R150, SRZ ;  /* 0x0000000000967805 */ /* 0x000fe2000001ff00 */
[----:B------:R-:W-:Y:S06]  /*1820*/  @!P1 BRA `(.L_x_47) ;  /* 0x0000000800289947 */ /* 0x000fec0003800000 */
        /* <DEDUP_REMOVED lines=63> */
[----:B------:R-:W-:Y:S01]  /*1c20*/  CS2R R150, SRZ ;  /* 0x0000000000967805 */ /* 0x000fe2000001ff00 */
[----:B---3--:R-:W-:Y:S01]  /*1c30*/  UMOV UR4, URZ ;  /* 0x0000003f00047c82 */ /* 0x008fe20008000000 */
[----:B------:R-:W-:-:S05]  /*1c40*/  UMOV UR10, URZ ;  /* 0x0000003f000a7c82 */ /* 0x000fca0008000000 */
.L_x_49:
[----:B----4-:R-:W-:Y:S01]  /*1c50*/  BAR.SYNC.DEFER_BLOCKING 0x0 ;  /* 0x0000000000007b1d */ /* 0x010fe20000010000 */
[----:B------:R-:W-:Y:S01]  /*1c60*/  ULEA UR30, UR4, UR7, 0x3 ;  /* 0x00000007041e7291 */ /* 0x000fe2000f8e183f */
[----:B-1----:R-:W-:Y:S01]  /*1c70*/  @!P2 IMAD.MOV.U32 R2, RZ, RZ, 0xc000 ;  /* 0x0000c000ff02a424 */ /* 0x002fe200078e00ff */
[----:B------:R-:W-:Y:S01]  /*1c80*/  ELECT P0, URZ, PT ;  /* 0x00000000003f782f */ /* 0x000fe20003800000 */
[----:B------:R-:W-:-:S03]  /*1c90*/  ULEA UR8, UR4, UR7, 0xe ;  /* 0x0000000704087291 */ /* 0x000fc6000f8e703f */
[----:B------:R-:W-:Y:S02]  /*1ca0*/  ISETP.LT.U32.AND P0, PT, R6, 0x20, P0 ;  /* 0x000000200600780c */ /* 0x000fe40000701070 */
[----:B------:R-:W-:Y:S01]  /*1cb0*/  ELECT P1, URZ, PT ;  /* 0x00000000003f782f */ /* 0x000fe20003820000 */
[----:B------:R-:W-:-:S03]  /*1cc0*/  UIADD3 UR8, UR8, 0x18000, URZ ;  /* 0x0001800008087890 */ /* 0x000fc6000fffe03f */
[----:B------:R-:W-:Y:S01]  /*1cd0*/  ISETP.LT.U32.AND P1, PT, R6, 0x80, P1 ;  /* 0x000000800600780c */ /* 0x000fe20000f21070 */
[----:B------:R-:W-:Y:S02]  /*1ce0*/  ULEA UR6, UR4, UR7, 0xf ;  /* 0x0000000704067291 */ /* 0x000fe4000f8e783f */
[----:B------:R-:W-:Y:S01]  /*1cf0*/  ULOP3.LUT UR14, UR26, 0x3, URZ, 0xc0, !UPT ;  /* 0x000000031a0e7892 */ /* 0x000fe2000f8ec03f */
[----:B------:R-:W-:Y:S01]  /*1d00*/  UMOV UR15, UR10 ;  /* 0x0000000a000f7c82 */ /* 0x000fe20008000000 */
[----:B------:R-:W-:Y:S02]  /*1d10*/  USHF.L.U32 UR5, UR26, 0x7, URZ ;  /* 0x000000071a057899 */ /* 0x000fe4000800063f */
[----:B------:R-:W-:Y:S01]  /*1d20*/  VOTEU.ANY UP0, P0 ;  /* 0x00000000003f7886 */ /* 0x000fe20000000100 */
[----:B------:R-:W-:Y:S01]  /*1d30*/  VOTEU.ANY UP2, P0 ;  /* 0x00000000003f7886 */ /* 0x000fe20000040100 */
[----:B------:R-:W-:Y:S01]  /*1d40*/  ULEA UR12, UR14, UR6, 0xd ;  /* 0x000000060e0c7291 */ /* 0x000fe2000f8e683f */
[----:B------:R1:W-:Y:S02]  /*1d50*/  @!P2 SYNCS.ARRIVE.TRANS64 RZ, [UR30+0x24000], R2 ;  /* 0x02400002ffffa9a7 */ /* 0x0003e4000800001e */
[----:B------:R-:W-:Y:S01]  /*1d60*/  @UP0 UIADD3 UR9, UR30, 0x24000, URZ ;  /* 0x000240001e090890 */ /* 0x000fe2000fffe03f */
[----:B------:R-:W-:Y:S01]  /*1d70*/  @UP0 UMOV UR16, UR20 ;  /* 0x0000001400100c82 */ /* 0x000fe20008000000 */
[----:B------:R-:W-:Y:S01]  /*1d80*/  @UP0 UMOV UR17, UR21 ;  /* 0x0000001500110c82 */ /* 0x000fe20008000000 */
[----:B------:R-:W-:Y:S01]  /*1d90*/  BAR.SYNC.DEFER_BLOCKING 0x0 ;  /* 0x0000000000007b1d */ /* 0x000fe20000010000 */
[----:B------:R-:W-:Y:S01]  /*1da0*/  ULEA UR14, UR14, UR27, 0x6 ;  /* 0x0000001b0e0e7291 */ /* 0x000fe2000f8e303f */
[----:B-1----:R-:W-:Y:S01]  /*1db0*/  SHF.L.U32 R2, R13, 0x1f, RZ ;  /* 0x0000001f0d027819 */ /* 0x002fe200000006ff */
[----:B------:R-:W-:-:S03]  /*1dc0*/  ULOP3.LUT UR5, UR5, 0x200, URZ, 0xc0, !UPT ;  /* 0x0000020005057892 */ /* 0x000fc6000f8ec03f */
[----:B------:R-:W-:Y:S01]  /*1dd0*/  VOTEU.ANY UP1, P1 ;  /* 0x00000000003f7886 */ /* 0x000fe20000820100 */
[----:B------:R-:W-:Y:S01]  /*1de0*/  VOTEU.ANY UP3, P1 ;  /* 0x00000000003f7886 */ /* 0x000fe20000860100 */
[----:B------:R-:W-:Y:S02]  /*1df0*/  USHF.R.U32.HI UR6, URZ, 0x4, UR6 ;  /* 0x000000043f067899 */ /* 0x000fe40008011606 */
[----:B------:R-:W-:Y:S02]  /*1e00*/  ULEA.HI UR5, UR8, UR5, URZ, 0x1c ;  /* 0x0000000508057291 */ /* 0x000fe4000f8fe03f */
[----:B------:R-:W-:Y:S01]  /*1e10*/  @UP1 UIADD3 UR13, UR30, 0x24000, URZ ;  /* 0x000240001e0d1890 */ /* 0x000fe2000fffe03f */
[----:B------:R-:W-:Y:S01]  /*1e20*/  @UP1 UMOV UR18, UR22 ;  /* 0x0000001600121c82 */ /* 0x000fe20008000000 */
[----:B------:R-:W-:Y:S01]  /*1e30*/  @UP1 UMOV UR19, UR23 ;  /* 0x0000001700131c82 */ /* 0x000fe20008000000 */
[----:B------:R-:W-:Y:S01]  /*1e40*/  USGXT.U32 UR6, UR6, 0xe ;  /* 0x0000000e0606789a */ /* 0x000fe20008000000 */
[----:B------:R1:W-:Y:S01]  /*1e50*/  @UP2 UTMALDG.2D [UR8], [UR16] ;  /* 0x00000008100025b4 */ /* 0x0003e20008008000 */
[----:B------:R3:W-:Y:S06]  /*1e60*/  MEMBAR.ALL.CTA ;  /* 0x0000000000007992 */ /* 0x0007ec0000008000 */
[----:B---3--:R-:W3:Y:S01]  /*1e70*/  FENCE.VIEW.ASYNC.S ;  /* 0x00000000000073c6 */ /* 0x008ee20000000000 */
[----:B-1----:R-:W-:-:S02]  /*1e80*/  ULOP3.LUT UR16, UR5, 0x3fff, URZ, 0xc0, !UPT ;  /* 0x00003fff05107892 */ /* 0x002fc4000f8ec03f */
[----:B------:R-:W-:Y:S01]  /*1e90*/  ULOP3.LUT UR5, UR6, 0x2000000, URZ, 0xfc, !UPT ;  /* 0x0200000006057892 */ /* 0x000fe2000f8efc3f */
[----:B------:R-:W-:Y:S01]  /*1ea0*/  UMOV UR17, 0x40000040 ;  /* 0x4000004000117882 */ /* 0x000fe20000000000 */
[----:B---3--:R-:W-:Y:S06]  /*1eb0*/  BAR.SYNC.DEFER_BLOCKING 0x0 ;  /* 0x0000000000007b1d */ /* 0x008fec0000010000 */
[----:B------:R1:W-:Y:S02]  /*1ec0*/  @UP3 UTMALDG.2D [UR12], [UR18] ;  /* 0x0000000c120035b4 */ /* 0x0003e40008008000 */
[----:B------:R-:W-:Y:S06]  /*1ed0*/  BAR.SYNC.DEFER_BLOCKING 0x0 ;  /* 0x0000000000007b1d */ /* 0x000fec0000010000 */
[----:B-1----:R-:W-:Y:S01]  /*1ee0*/  UMOV UR18, UR5 ;  /* 0x0000000500127c82 */ /* 0x002fe20008000000 */
[----:B------:R-:W-:Y:S01]  /*1ef0*/  UMOV UR19, 0x40000040 ;  /* 0x4000004000137882 */ /* 0x000fe20000000000 */
[----:B------:R-:W1:Y:S02]  /*1f00*/  SYNCS.PHASECHK.TRANS64.TRYWAIT P0, [UR30+0x24000], R2 ;  /* 0x02400002ff0075a7 */ /* 0x000e64000800015e */
[----:B-1----:R-:W-:Y:S05]  /*1f10*/  @!P0 BRA `(.L_x_48) ;  /* 0x0000000800488947 */ /* 0x002fea0003800000 */
.L_x_50:
[----:B------:R-:W-:Y:S02]  /*1f20*/  WARPGROUP.DEPBAR.LE gsb0, 0x0 ;  /* 0x00008000000079c5 */ /* 0x000fe40000010000 */
[----:B------:R-:W-:Y:S01]  /*1f30*/  WARPGROUP.ARRIVE ;  /* 0x00000000000079c5 */ /* 0x000fe20000000000 */
[----:B------:R-:W-:Y:S01]  /*1f40*/  UIADD3 UR14, UP1, UR6, 0x2000080, URZ ;  /* 0x02000080060e7890 */ /* 0x000fe2000ff3e03f */
[----:B------:R-:W1:Y:S01]  /*1f50*/  LDC R2, c[0x0][0x230] ;  /* 0x00008c00ff027b82 */ /* 0x000e620000000800 */
[----:B------:R-:W-:Y:S01]  /*1f60*/  UIADD3 UR12, UP0, UR16, 0x2, URZ ;  /* 0x00000002100c7890 */ /* 0x000fe2000ff1e03f */
[----:B------:R-:W-:Y:S02]  /*1f70*/  UMOV UR5, URZ ;  /* 0x0000003f00057c82 */ /* 0x000fe40008000000 */
[----:B------:R-:W-:Y:S01]  /*1f80*/  HGMMA.64x256x16.F32.BF16 R24, gdesc[UR16].tnspB, R24 ;  /* 0x43e00000101879f0 */ /* 0x000fe20008701818 */
[----:B------:R-:W-:Y:S01]  /*1f90*/  UMOV UR6, URZ ;  /* 0x0000003f00067c82 */ /* 0x000fe20008000000 */
[----:B------:R-:W-:-:S02]  /*1fa0*/  UIADD3.X UR13, UR5, 0x40000040, URZ, UP0, !UPT ;  /* 0x40000040050d7890 */ /* 0x000fc400087fe43f */
[----:B------:R-:W-:Y:S02]  /*1fb0*/  UIADD3.X UR15, UR6, 0x40000040, URZ, UP1, !UPT ;  /* 0x40000040060f7890 */ /* 0x000fe40008ffe43f */
[----:B------:R-:W-:Y:S02]  /*1fc0*/  UIADD3.64 UR16, UR12, 0x2, URZ ;  /* 0x000000020c107897 */ /* 0x000fe4000fffe03f */
[----:B------:R-:W-:Y:S02]  /*1fd0*/  UIADD3.64 UR18, UR14, 0x80, URZ ;  /* 0x000000800e127897 */ /* 0x000fe4000fffe03f */
[----:B------:R-:W-:Y:S02]  /*1fe0*/  UIADD3 UR10, UR10, 0x40, URZ ;  /* 0x000000400a0a7890 */ /* 0x000fe4000fffe03f */
[----:B------:R-:W-:-:S04]  /*1ff0*/  UIADD3 UR4, UR4, 0x1, URZ ;  /* 0x0000000104047890 */ /* 0x000fc8000fffe03f */
[----:B------:R-:W-:Y:S01]  /*2000*/  UISETP.NE.U32.AND UP0, UPT, UR4, 0x3, UPT ;  /* 0x000000030400788c */ /* 0x000fe2000bf05070 */
[----:B-1----:R-:W-:-:S03]  /*2010*/  ISETP.LE.AND P0, PT, R2, UR10, PT ;  /* 0x0000000a02007c0c */ /* 0x002fc6000bf03270 */
[----:B------:R-:W-:Y:S02]  /*2020*/  USEL UR5, URZ, 0x1, UP0 ;  /* 0x000000013f057887 */ /* 0x000fe40008000000 */
[----:B------:R-:W-:-:S04]  /*2030*/  USEL UR4, UR4, URZ, UP0 ;  /* 0x0000003f04047287 */ /* 0x000fc80008000000 */
[----:B------:R-:W-:Y:S02]  /*2040*/  LOP3.LUT R13, R13, UR5, RZ, 0x3c, !PT ;  /* 0x000000050d0d7c12 */ /* 0x000fe4000f8e3cff */
[----:B------:R-:W-:Y:S01]  /*2050*/  HGMMA.64x256x16.F32.BF16 R24, gdesc[UR12].tnspB, R24 ;  /* 0x43e000000c1879f0 */ /* 0x000fe20008701818 */
[----:B------:R-:W-:Y:S02]  /*2060*/  UIADD3.64 UR14, UR14, 0x100, URZ ;  /* 0x000001000e0e7897 */ /* 0x000fe4000fffe03f */
[----:B------:R-:W-:-:S15]  /*2070*/  UIADD3.64 UR12, UR12, 0x4, URZ ;  /* 0x000000040c0c7897 */ /* 0x000fde000fffe03f */
[----:B------:R-:W-:-:S10]  /*2080*/  NOP ;  /* 0x0000000000007918 */ /* 0x000fd40000000000 */
[----:B------:R-:W-:-:S15]  /*2090*/  HGMMA.64x256x16.F32.BF16 R24, gdesc[UR16].tnspB, R24 ;  /* 0x43e00000101879f0 */ /* 0x000fde0008701818 */
[----:B------:R-:W-:-:S13]  /*20a0*/  NOP ;  /* 0x0000000000007918 */ /* 0x000fda0000000000 */
[----:B------:R-:W-:Y:S01]  /*20b0*/  HGMMA.64x256x16.F32.BF16 R24, gdesc[UR12].tnspB, R24, gsb0 ;  /* 0x43e000000c1879f0 */ /* 0x000fe20008001818 */
[----:B------:R-:W-:Y:S05]  /*20c0*/  @!P0 BRA `(.L_x_49) ;  /* 0xfffffff800e08947 */ /* 0x000fea000383ffff */
.L_x_47:
[----:B------:R-:W-:Y:S02]  /*20d0*/  WARPGROUP.DEPBAR.LE gsb0, 0x0 ;  /* 0x00008000000079c5 */ /* 0x000fe40000010000 */
[----:B----4-:R-:W-:Y:S01]  /*20e0*/  BAR.SYNC.DEFER_BLOCKING 0x0 ;  /* 0x0000000000007b1d */ /* 0x010fe20000010000 */
[C---:B-1----:R-:W-:Y:S01]  /*20f0*/  IMAD.SHL.U32 R2, R0.reuse, 0x80, RZ ;  /* 0x0000008000027824 */ /* 0x042fe200078e00ff */
[----:B------:R-:W-:Y:S01]  /*2100*/  F2FP.BF16.F32.PACK_AB R24, R25, R24 ;  /* 0x000000181918723e */ /* 0x000fe200000010ff */
[----:B------:R-:W-:Y:S01]  /*2110*/  IMAD.SHL.U32 R3, R0, 0x10, RZ ;  /* 0x0000001000037824 */ /* 0x000fe200078e00ff */
[----:B------:R-:W-:Y:S02]  /*2120*/  F2FP.BF16.F32.PACK_AB R25, R27, R26 ;  /* 0x0000001a1b19723e */ /* 0x000fe400000010ff */
[----:B------:R-:W-:Y:S02]  /*2130*/  ELECT P0, URZ, PT ;  /* 0x00000000003f782f */ /* 0x000fe40003800000 */
[----:B------:R-:W-:Y:S01]  /*2140*/  LOP3.LUT R2, R2, 0x780, RZ, 0xc0, !PT ;  /* 0x0000078002027812 */ /* 0x000fe200078ec0ff */
[----:B------:R-:W-:Y:S01]  /*2150*/  ULOP3.LUT UR26, UR26, 0x3, URZ, 0xc0, !UPT ;  /* 0x000000031a1a7892 */ /* 0x000fe2000f8ec03f */
[----:B------:R-:W-:Y:S01]  /*2160*/  F2FP.BF16.F32.PACK_AB R56, R57, R56 ;  /* 0x000000383938723e */ /* 0x000fe200000010ff */
[----:B------:R-:W-:Y:S01]  /*2170*/  UMOV UR10, UR11 ;  /* 0x0000000b000a7c82 */ /* 0x000fe20008000000 */
[----:B------:R-:W-:Y:S01]  /*2180*/  LOP3.LUT R3, R2, 0x70, R3, 0xf8, !PT ;  /* 0x0000007002037812 */ /* 0x000fe200078ef803 */
[----:B------:R-:W-:Y:S01]  /*2190*/  ULEA UR8, UR26, UR7, 0xe ;  /* 0x000000071a087291 */ /* 0x000fe2000f8e703f */
[----:B------:R-:W-:Y:S01]  /*21a0*/  F2FP.BF16.F32.PACK_AB R26, R29, R28 ;  /* 0x0000001c1d1a723e */ /* 0x000fe200000010ff */
[----:B------:R-:W-:Y:S01]  /*21b0*/  ULEA UR9, UR26, UR27, 0x6 ;  /* 0x0000001b1a097291 */ /* 0x000fe2000f8e303f */
[----:B------:R-:W-:Y:S01]  /*21c0*/  LOP3.LUT R3, R3, 0x10, R0, 0x78, !PT ;  /* 0x0000001003037812 */ /* 0x000fe200078e7800 */
[----:B------:R-:W-:Y:S01]  /*21d0*/  IMAD.SHL.U32 R0, R0, 0x40, RZ ;  /* 0x0000004000007824 */ /* 0x000fe200078e00ff */
[----:B------:R-:W-:-:S02]  /*21e0*/  F2FP.BF16.F32.PACK_AB R27, R31, R30 ;  /* 0x0000001e1f1b723e */ /* 0x000fc400000010ff */
[----:B------:R-:W-:Y:S02]  /*21f0*/  F2FP.BF16.F32.PACK_AB R57, R59, R58 ;  /* 0x0000003a3b39723e */ /* 0x000fe400000010ff */
[----:B------:R-:W-:Y:S02]  /*2200*/  LOP3.LUT R0, R3, 0x3800, R0, 0xf8, !PT ;  /* 0x0000380003007812 */ /* 0x000fe400078ef800 */
[----:B------:R-:W-:Y:S01]  /*2210*/  F2FP.BF16.F32.PACK_AB R88, R89, R88 ;  /* 0x000000585958723e */ /* 0x000fe200000010ff */
[----:B------:R-:W1:Y:S02]  /*2220*/  @!P2 SYNCS.CCTL.IV [UR7+0x24000] ;  /* 0x02400000ff00a9b1 */ /* 0x000e640008000007 */
[----:B-1----:R-:W-:Y:S01]  /*2230*/  BAR.SYNC.DEFER_BLOCKING 0x0 ;  /* 0x0000000000007b1d */ /* 0x002fe20000010000 */
[C---:B------:R-:W-:Y:S01]  /*2240*/  LOP3.LUT R3, R0.reuse, 0x20, RZ, 0x3c, !PT ;  /* 0x0000002000037812 */ /* 0x040fe200078e3cff */
[----:B------:R-:W-:Y:S01]  /*2250*/  VIADD R2, R0, UR7 ;  /* 0x0000000700027c36 */ /* 0x000fe20008000000 */
[----:B------:R-:W-:-:S02]  /*2260*/  F2FP.BF16.F32.PACK_AB R58, R61, R60 ;  /* 0x0000003c3d3a723e */ /* 0x000fc400000010ff */
[----:B------:R-:W-:Y:S01]  /*2270*/  F2FP.BF16.F32.PACK_AB R59, R63, R62 ;  /* 0x0000003e3f3b723e */ /* 0x000fe200000010ff */
[----:B------:R-:W-:Y:S01]  /*2280*/  VIADD R3, R3, UR7 ;  /* 0x0000000703037c36 */ /* 0x000fe20008000000 */
[----:B------:R-:W-:Y:S02]  /*2290*/  F2FP.BF16.F32.PACK_AB R89, R91, R90 ;  /* 0x0000005a5b59723e */ /* 0x000fe400000010ff */
[----:B------:R-:W-:Y:S02]  /*22a0*/  F2FP.BF16.F32.PACK_AB R120, R121, R120 ;  /* 0x000000787978723e */ /* 0x000fe400000010ff */
[----:B------:R-:W-:Y:S02]  /*22b0*/  F2FP.BF16.F32.PACK_AB R32, R33, R32 ;  /* 0x000000202120723e */ /* 0x000fe400000010ff */
[----:B------:R-:W-:Y:S02]  /*22c0*/  F2FP.BF16.F32.PACK_AB R90, R93, R92 ;  /* 0x0000005c5d5a723e */ /* 0x000fe400000010ff */
[----:B------:R-:W-:-:S02]  /*22d0*/  F2FP.BF16.F32.PACK_AB R91, R95, R94 ;  /* 0x0000005e5f5b723e */ /* 0x000fc400000010ff */
[----:B------:R-:W-:Y:S02]  /*22e0*/  F2FP.BF16.F32.PACK_AB R121, R123, R122 ;  /* 0x0000007a7b79723e */ /* 0x000fe400000010ff */
[----:B------:R-:W-:Y:S02]  /*22f0*/  F2FP.BF16.F32.PACK_AB R33, R35, R34 ;  /* 0x000000222321723e */ /* 0x000fe400000010ff */
[----:B------:R-:W-:Y:S02]  /*2300*/  F2FP.BF16.F32.PACK_AB R64, R65, R64 ;  /* 0x000000404140723e */ /* 0x000fe400000010ff */
[----:B------:R-:W-:Y:S01]  /*2310*/  F2FP.BF16.F32.PACK_AB R122, R125, R124 ;  /* 0x0000007c7d7a723e */ /* 0x000fe200000010ff */
[----:B------:R-:W1:Y:S02]  /*2320*/  @!P2 SYNCS.CCTL.IV [UR7+0x24008] ;  /* 0x02400800ff00a9b1 */ /* 0x000e640008000007 */
[----:B-1----:R-:W-:Y:S01]  /*2330*/  BAR.SYNC.DEFER_BLOCKING 0x0 ;  /* 0x0000000000007b1d */ /* 0x002fe20000010000 */
[----:B------:R-:W-:-:S02]  /*2340*/  F2FP.BF16.F32.PACK_AB R123, R127, R126 ;  /* 0x0000007e7f7b723e */ /* 0x000fc400000010ff */
[----:B------:R-:W-:Y:S02]  /*2350*/  LOP3.LUT R4, R0, 0x40, RZ, 0x3c, !PT ;  /* 0x0000004000047812 */ /* 0x000fe400078e3cff */
[----:B------:R-:W-:Y:S02]  /*2360*/  F2FP.BF16.F32.PACK_AB R34, R37, R36 ;  /* 0x000000242522723e */ /* 0x000fe400000010ff */
[----:B------:R-:W-:Y:S01]  /*2370*/  F2FP.BF16.F32.PACK_AB R35, R39, R38 ;  /* 0x000000262723723e */ /* 0x000fe200000010ff */
[----:B------:R-:W-:Y:S01]  /*2380*/  VIADD R4, R4, UR7 ;  /* 0x0000000704047c36 */ /* 0x000fe20008000000 */
[----:B------:R-:W-:Y:S02]  /*2390*/  F2FP.BF16.F32.PACK_AB R65, R67, R66 ;  /* 0x000000424341723e */ /* 0x000fe400000010ff */
[----:B------:R-:W-:Y:S02]  /*23a0*/  F2FP.BF16.F32.PACK_AB R96, R97, R96 ;  /* 0x000000606160723e */ /* 0x000fe400000010ff */
[----:B------:R-:W-:-:S02]  /*23b0*/  F2FP.BF16.F32.PACK_AB R66, R69, R68 ;  /* 0x000000444542723e */ /* 0x000fc400000010ff */
[----:B------:R-:W-:Y:S02]  /*23c0*/  F2FP.BF16.F32.PACK_AB R67, R71, R70 ;  /* 0x000000464743723e */ /* 0x000fe400000010ff */
[----:B------:R-:W-:Y:S02]  /*23d0*/  F2FP.BF16.F32.PACK_AB R97, R99, R98 ;  /* 0x000000626361723e */ /* 0x000fe400000010ff */
[----:B------:R-:W-:Y:S02]  /*23e0*/  F2FP.BF16.F32.PACK_AB R128, R129, R128 ;  /* 0x000000808180723e */ /* 0x000fe400000010ff */
[----:B------:R-:W-:Y:S02]  /*23f0*/  F2FP.BF16.F32.PACK_AB R40, R41, R40 ;  /* 0x000000282928723e */ /* 0x000fe400000010ff */
[----:B------:R-:W-:Y:S01]  /*2400*/  F2FP.BF16.F32.PACK_AB R98, R101, R100 ;  /* 0x000000646562723e */ /* 0x000fe200000010ff */
[----:B------:R-:W1:Y:S02]  /*2410*/  @!P2 SYNCS.CCTL.IV [UR7+0x24010] ;  /* 0x02401000ff00a9b1 */ /* 0x000e640008000007 */
[----:B-1----:R-:W-:Y:S01]  /*2420*/  STSM.16.M88.4 [R2], R24 ;  /* 0x0000001802007844 */ /* 0x002fe20000000200 */
[----:B------:R-:W-:-:S02]  /*2430*/  F2FP.BF16.F32.PACK_AB R99, R103, R102 ;  /* 0x000000666763723e */ /* 0x000fc400000010ff */
[----:B------:R-:W-:Y:S01]  /*2440*/  F2FP.BF16.F32.PACK_AB R129, R131, R130 ;  /* 0x000000828381723e */ /* 0x000fe200000010ff */
[----:B------:R-:W-:Y:S01]  /*2450*/  STSM.16.M88.4 [R2+0x4000], R56 ;  /* 0x0040003802007844 */ /* 0x000fe20000000200 */
[----:B------:R-:W-:Y:S02]  /*2460*/  F2FP.BF16.F32.PACK_AB R41, R43, R42 ;  /* 0x0000002a2b29723e */ /* 0x000fe400000010ff */
[----:B------:R-:W-:Y:S01]  /*2470*/  F2FP.BF16.F32.PACK_AB R72, R73, R72 ;  /* 0x000000484948723e */ /* 0x000fe200000010ff */
[----:B------:R-:W-:Y:S01]  /*2480*/  STSM.16.M88.4 [R2+0x8000], R88 ;  /* 0x0080005802007844 */ /* 0x000fe20000000200 */
[----:B------:R-:W-:Y:S02]  /*2490*/  F2FP.BF16.F32.PACK_AB R130, R133, R132 ;  /* 0x000000848582723e */ /* 0x000fe400000010ff */
[----:B------:R-:W-:Y:S01]  /*24a0*/  F2FP.BF16.F32.PACK_AB R131, R135, R134 ;  /* 0x000000868783723e */ /* 0x000fe200000010ff */
[----:B------:R-:W-:Y:S01]  /*24b0*/  STSM.16.M88.4 [R2+0xc000], R120 ;  /* 0x00c0007802007844 */ /* 0x000fe20000000200 */
[----:B------:R-:W-:-:S02]  /*24c0*/  LOP3.LUT R0, R0, 0x60, RZ, 0x3c, !PT ;  /* 0x0000006000007812 */ /* 0x000fc400078e3cff */
[----:B------:R-:W-:Y:S01]  /*24d0*/  F2FP.BF16.F32.PACK_AB R42, R45, R44 ;  /* 0x0000002c2d2a723e */ /* 0x000fe200000010ff */
[----:B------:R-:W-:Y:S01]  /*24e0*/  STSM.16.M88.4 [R3], R32 ;  /* 0x0000002003007844 */ /* 0x000fe20000000200 */
[----:B------:R-:W-:Y:S01]  /*24f0*/  F2FP.BF16.F32.PACK_AB R43, R47, R46 ;  /* 0x0000002e2f2b723e */ /* 0x000fe200000010ff */
[----:B------:R-:W-:Y:S01]  /*2500*/  VIADD R0, R0, UR7 ;  /* 0x0000000700007c36 */ /* 0x000fe20008000000 */
[----:B------:R-:W-:Y:S01]  /*2510*/  F2FP.BF16.F32.PACK_AB R73, R75, R74 ;  /* 0x0000004a4b49723e */ /* 0x000fe200000010ff */
[----:B------:R-:W-:Y:S01]  /*2520*/  STSM.16.M88.4 [R3+0x4000], R64 ;  /* 0x0040004003007844 */ /* 0x000fe20000000200 */
[----:B------:R-:W-:Y:S02]  /*2530*/  F2FP.BF16.F32.PACK_AB R104, R105, R104 ;  /* 0x000000686968723e */ /* 0x000fe400000010ff */
[----:B------:R-:W-:Y:S01]  /*2540*/  F2FP.BF16.F32.PACK_AB R74, R77, R76 ;  /* 0x0000004c4d4a723e */ /* 0x000fe200000010ff */
[----:B------:R-:W-:Y:S01]  /*2550*/  STSM.16.M88.4 [R3+0x8000], R96 ;  /* 0x0080006003007844 */ /* 0x000fe20000000200 */
[----:B------:R-:W-:-:S02]  /*2560*/  F2FP.BF16.F32.PACK_AB R75, R79, R78 ;  /* 0x0000004e4f4b723e */ /* 0x000fc400000010ff */
[----:B------:R-:W-:Y:S01]  /*2570*/  F2FP.BF16.F32.PACK_AB R105, R107, R106 ;  /* 0x0000006a6b69723e */ /* 0x000fe200000010ff */
[----:B------:R-:W-:Y:S01]  /*2580*/  STSM.16.M88.4 [R3+0xc000], R128 ;  /* 0x00c0008003007844 */ /* 0x000fe20000000200 */
[----:B------:R-:W-:Y:S02]  /*2590*/  F2FP.BF16.F32.PACK_AB R136, R137, R136 ;  /* 0x000000888988723e */ /* 0x000fe400000010ff */
[----:B------:R-:W-:Y:S01]  /*25a0*/  F2FP.BF16.F32.PACK_AB R48, R49, R48 ;  /* 0x000000303130723e */ /* 0x000fe200000010ff */
[----:B------:R-:W-:Y:S01]  /*25b0*/  STSM.16.M88.4 [R4], R40 ;  /* 0x0000002804007844 */ /* 0x000fe20000000200 */
[----:B------:R-:W-:Y:S02]  /*25c0*/  F2FP.BF16.F32.PACK_AB R106, R109, R108 ;  /* 0x0000006c6d6a723e */ /* 0x000fe400000010ff */
[----:B------:R-:W-:Y:S01]  /*25d0*/  F2FP.BF16.F32.PACK_AB R107, R111, R110 ;  /* 0x0000006e6f6b723e */ /* 0x000fe200000010ff */
[----:B------:R-:W-:Y:S01]  /*25e0*/  STSM.16.M88.4 [R4+0x4000], R72 ;  /* 0x0040004804007844 */ /* 0x000fe20000000200 */
[----:B------:R-:W-:-:S02]  /*25f0*/  F2FP.BF16.F32.PACK_AB R137, R139, R138 ;  /* 0x0000008a8b89723e */ /* 0x000fc400000010ff */
[----:B------:R-:W-:Y:S01]  /*2600*/  F2FP.BF16.F32.PACK_AB R49, R51, R50 ;  /* 0x000000323331723e */ /* 0x000fe200000010ff */
[----:B------:R-:W-:Y:S01]  /*2610*/  STSM.16.M88.4 [R4+0x8000], R104 ;  /* 0x0080006804007844 */ /* 0x000fe20000000200 */
[----:B------:R-:W-:Y:S02]  /*2620*/  F2FP.BF16.F32.PACK_AB R80, R81, R80 ;  /* 0x000000505150723e */ /* 0x000fe400000010ff */
[----:B------:R-:W-:Y:S02]  /*2630*/  F2FP.BF16.F32.PACK_AB R138, R141, R140 ;  /* 0x0000008c8d8a723e */ /* 0x000fe400000010ff */
[----:B------:R-:W-:Y:S02]  /*2640*/  F2FP.BF16.F32.PACK_AB R139, R143, R142 ;  /* 0x0000008e8f8b723e */ /* 0x000fe400000010ff */
[----:B------:R-:W-:Y:S02]  /*2650*/  F2FP.BF16.F32.PACK_AB R50, R53, R52 ;  /* 0x000000343532723e */ /* 0x000fe400000010ff */
[----:B------:R-:W-:Y:S01]  /*2660*/  F2FP.BF16.F32.PACK_AB R51, R55, R54 ;  /* 0x000000363733723e */ /* 0x000fe200000010ff */
[----:B------:R-:W-:Y:S01]  /*2670*/  STSM.16.M88.4 [R4+0xc000], R136 ;  /* 0x00c0008804007844 */ /* 0x000fe20000000200 */
[----:B------:R-:W-:-:S02]  /*2680*/  F2FP.BF16.F32.PACK_AB R81, R83, R82 ;  /* 0x000000525351723e */ /* 0x000fc400000010ff */
[----:B------:R-:W-:Y:S01]  /*2690*/  F2FP.BF16.F32.PACK_AB R112, R113, R112 ;  /* 0x000000707170723e */ /* 0x000fe200000010ff */
[----:B------:R-:W-:Y:S01]  /*26a0*/  STSM.16.M88.4 [R0], R48 ;  /* 0x0000003000007844 */ /* 0x000fe20000000200 */
[----:B------:R-:W-:Y:S02]  /*26b0*/  F2FP.BF16.F32.PACK_AB R82, R85, R84 ;  /* 0x000000545552723e */ /* 0x000fe400000010ff */
[----:B------:R-:W-:Y:S02]  /*26c0*/  F2FP.BF16.F32.PACK_AB R83, R87, R86 ;  /* 0x000000565753723e */ /* 0x000fe400000010ff */
[----:B------:R-:W-:Y:S02]  /*26d0*/  F2FP.BF16.F32.PACK_AB R113, R115, R114 ;  /* 0x000000727371723e */ /* 0x000fe400000010ff */
[----:B------:R-:W-:Y:S01]  /*26e0*/  F2FP.BF16.F32.PACK_AB R144, R145, R144 ;  /* 0x000000909190723e */ /* 0x000fe200000010ff */
[----:B------:R-:W-:Y:S01]  /*26f0*/  STSM.16.M88.4 [R0+0x4000], R80 ;  /* 0x0040005000007844 */ /* 0x000fe20000000200 */
[----:B------:R-:W-:-:S02]  /*2700*/  F2FP.BF16.F32.PACK_AB R114, R117, R116 ;  /* 0x000000747572723e */ /* 0x000fc400000010ff */
[----:B------:R-:W-:Y:S02]  /*2710*/  F2FP.BF16.F32.PACK_AB R115, R119, R118 ;  /* 0x000000767773723e */ /* 0x000fe400000010ff */
[----:B------:R-:W-:Y:S02]  /*2720*/  F2FP.BF16.F32.PACK_AB R145, R147, R146 ;  /* 0x000000929391723e */ /* 0x000fe400000010ff */
[----:B------:R-:W-:Y:S01]  /*2730*/  F2FP.BF16.F32.PACK_AB R146, R149, R148 ;  /* 0x000000949592723e */ /* 0x000fe200000010ff */
[----:B------:R-:W-:Y:S01]  /*2740*/  STSM.16.M88.4 [R0+0x8000], R112 ;  /* 0x0080007000007844 */ /* 0x000fe20000000200 */
[----:B------:R-:W-:Y:S02]  /*2750*/  F2FP.BF16.F32.PACK_AB R147, R151, R150 ;  /* 0x000000969793723e */ /* 0x000fe400000010ff */
[----:B------:R-:W-:-:S03]  /*2760*/  ISETP.LT.U32.AND P0, PT, R6, 0x80, P0 ;  /* 0x000000800600780c */ /* 0x000fc60000701070 */
[----:B------:R-:W-:Y:S01]  /*2770*/  STSM.16.M88.4 [R0+0xc000], R144 ;  /* 0x00c0009000007844 */ /* 0x000fe20000000200 */
[----:B------:R1:W-:Y:S06]  /*2780*/  MEMBAR.ALL.CTA ;  /* 0x0000000000007992 */ /* 0x0003ec0000008000 */
[----:B-1----:R-:W1:Y:S03]  /*2790*/  FENCE.VIEW.ASYNC.S ;  /* 0x00000000000073c6 */ /* 0x002e660000000000 */
[----:B-1----:R-:W-:Y:S01]  /*27a0*/  VOTEU.ANY UP0, P0 ;  /* 0x00000000003f7886 */ /* 0x002fe20000000100 */
[----:B------:R-:W-:-:S04]  /*27b0*/  VOTEU.ANY UP1, P0 ;  /* 0x00000000003f7886 */ /* 0x000fc80000020100 */
[----:B---3--:R-:W-:Y:S01]  /*27c0*/  @UP0 UMOV UR4, UR24 ;  /* 0x0000001800040c82 */ /* 0x008fe20008000000 */
[----:B------:R-:W-:Y:S01]  /*27d0*/  @UP0 UMOV UR5, UR25 ;  /* 0x0000001900050c82 */ /* 0x000fe20008000000 */
[----:B------:R-:W-:Y:S06]  /*27e0*/  BAR.SYNC.DEFER_BLOCKING 0x0 ;  /* 0x0000000000007b1d */ /* 0x000fec0000010000 */
[----:B------:R1:W-:Y:S01]  /*27f0*/  @UP1 UTMASTG.2D [UR8], [UR4] ;  /* 0x00000008040013b5 */ /* 0x0003e20008008000 */
[----:B------:R0:W-:Y:S01]  /*2800*/  UTMACMDFLUSH ;  /* 0x00000000000079b7 */ /* 0x0001e20000000000 */
[----:B------:R-:W-:-:S04]  /*2810*/  DEPBAR.LE SB0, 0x0 ;  /* 0x000080000000791a */ /* 0x000fc80000000000 */
[----:B------:R-:W-:Y:S06]  /*2820*/  BAR.SYNC.DEFER_BLOCKING 0x0 ;  /* 0x0000000000007b1d */ /* 0x000fec0000010000 */
[----:B-1----:R-:W-:Y:S05]  /*2830*/  EXIT ;  /* 0x000000000000794d */ /* 0x002fea0003800000 */
.L_x_48:
[----:B------:R-:W1:Y:S02]  /*2840*/  SYNCS.PHASECHK.TRANS64.TRYWAIT P0, [UR30+0x24000], R2 ;  /* 0x02400002ff0075a7 */ /* 0x000e64000800015e */
[----:B-1----:R-:W-:Y:S05]  /*2850*/  @!P0 BRA `(.L_x_48) ;  /* 0xfffffffc00f88947 */ /* 0x002fea000383ffff */
[----:B------:R-:W-:Y:S05]  /*2860*/  BRA `(.L_x_50) ;  /* 0xfffffff400ac7947 */ /* 0x000fea000383ffff */
.L_x_51:
[----:B------:R-:W-:-:S00]  /*2870*/  BRA `(.L_x_51) ;  /* 0xfffffffc00fc7947 */ /* 0x000fc0000383ffff */
[----:B------:R-:W-:-:S00]  /*2880*/  NOP ;  /* 0x0000000000007918 */ /* 0x000fc00000000000 */
[----:B------:R-:W-:-:S00]  /*2890*/  NOP ;  /* 0x0000000000007918 */ /* 0x000fc00000000000 */
[----:B------:R-:W-:-:S00]  /*28a0*/  NOP ;  /* 0x0000000000007918 */ /* 0x000fc00000000000 */
[----:B------:R-:W-:-:S00]  /*28b0*/  NOP ;  /* 0x0000000000007918 */ /* 0x000fc00000000000 */
[----:B------:R-:W-:-:S00]  /*28c0*/  NOP ;  /* 0x0000000000007918 */ /* 0x000fc00000000000 */
[----:B------:R-:W-:-:S00]  /*28d0*/  NOP ;  /* 0x0000000000007918 */ /* 0x000fc00000000000 */
[----:B------:R-:W-:-:S00]  /*28e0*/  NOP ;  /* 0x0000000000007918 */ /* 0x000fc00000000000 */
[----:B------:R-:W-:-:S00]  /*28f0*/  NOP ;  /* 0x0000000000007918 */ /* 0x000fc00000000000 */
.L_x_52:


//--------------------- .nv.shared.gluon_wgmma    --------------------------
	.section	.nv.shared.gluon_wgmma,"aw",@nobits
	.sectionflags	@""
	.align	16
	.zero		1024


//--------------------- .nv.shared.reserved.0     --------------------------
	.section	.nv.shared.reserved.0,"aw",@nobits
	.weak		__nv_reservedSMEM_offset_0_alias
	.size		__nv_reservedSMEM_offset_0_alias, 0, 0
	.other		__nv_reservedSMEM_offset_0_alias,@"STO_CUDA_RESERVED_SHARED STV_DEFAULT"
__nv_reservedSMEM_offset_0_alias:
	.zero		0


//--------------------- .nv.constant0.gluon_wgmma --------------------------
	.section	.nv.constant0.gluon_wgmma,"a",@progbits
	.sectionflags	@""
	.align	4
.nv.constant0.gluon_wgmma:
	.zero		608


//--------------------- SYMBOLS --------------------------

	.type		.nv.reservedSmem.offset0,@object
	.size		.nv.reservedSmem.offset0,0x4
